//
// Generated by NVIDIA NVVM Compiler
//
// Compiler Build ID: CL-36424714
// Cuda compilation tools, release 13.0, V13.0.88
// Based on NVVM 20.0.0
//

.version 9.0
.target sm_100
.address_size 64

	// .globl	_Z17expIntFloatKerneliPKfPfiii
.const .align 4 .f32 d_eulerConstF = 0f3F13C468;
.const .align 4 .f32 d_epsilonF = 0f0DA24260;
.const .align 4 .u32 d_maxIterF = 2000000000;
.const .align 8 .f64 d_eulerConstD = 0d3FE2788CFC6FB619;
.const .align 8 .f64 d_epsilonD = 0d39B4484BFEEBC2A0;
.const .align 4 .u32 d_maxIterD = 2000000000;

.visible .entry _Z17expIntFloatKerneliPKfPfiii(
	.param .u32 _Z17expIntFloatKerneliPKfPfiii_param_0,
	.param .u64 .ptr .align 1 _Z17expIntFloatKerneliPKfPfiii_param_1,
	.param .u64 .ptr .align 1 _Z17expIntFloatKerneliPKfPfiii_param_2,
	.param .u32 _Z17expIntFloatKerneliPKfPfiii_param_3,
	.param .u32 _Z17expIntFloatKerneliPKfPfiii_param_4,
	.param .u32 _Z17expIntFloatKerneliPKfPfiii_param_5
)
{
	.reg .pred 	%p<26>;
	.reg .b32 	%r<55>;
	.reg .b32 	%f<157>;
	.reg .b64 	%rd<9>;

	ld.param.u64 	%rd1, [_Z17expIntFloatKerneliPKfPfiii_param_1];
	ld.param.u64 	%rd2, [_Z17expIntFloatKerneliPKfPfiii_param_2];
	ld.param.u32 	%r18, [_Z17expIntFloatKerneliPKfPfiii_param_3];
	ld.param.u32 	%r19, [_Z17expIntFloatKerneliPKfPfiii_param_4];
	ld.param.u32 	%r20, [_Z17expIntFloatKerneliPKfPfiii_param_5];
	mov.u32 	%r21, %ctaid.x;
	mov.u32 	%r22, %ntid.x;
	mov.u32 	%r23, %tid.x;
	mad.lo.s32 	%r1, %r21, %r22, %r23;
	setp.ge.s32 	%p1, %r1, %r20;
	@%p1 bra 	$L__BB0_27;
	cvta.to.global.u64 	%rd3, %rd1;
	add.s32 	%r2, %r19, %r1;
	div.s32 	%r3, %r2, %r18;
	mul.lo.s32 	%r24, %r3, %r18;
	sub.s32 	%r25, %r2, %r24;
	mul.wide.s32 	%rd4, %r25, 4;
	add.s64 	%rd5, %rd3, %rd4;
	ld.global.f32 	%f1, [%rd5];
	add.s32 	%r4, %r3, -1;
	setp.ne.s32 	%p2, %r3, 0;
	@%p2 bra 	$L__BB0_3;
	fma.rn.f32 	%f131, %f1, 0fBBBB989D, 0f3F000000;
	cvt.sat.f32.f32 	%f132, %f131;
	mov.f32 	%f133, 0f4B400001;
	mov.f32 	%f134, 0f437C0000;
	fma.rm.f32 	%f135, %f132, %f134, %f133;
	add.f32 	%f136, %f135, 0fCB40007F;
	neg.f32 	%f137, %f136;
	fma.rn.f32 	%f138, %f1, 0fBFB8AA3B, %f137;
	fma.rn.f32 	%f139, %f1, 0fB2A57060, %f138;
	mov.b32 	%r49, %f135;
	shl.b32 	%r50, %r49, 23;
	mov.b32 	%f140, %r50;
	ex2.approx.ftz.f32 	%f141, %f139;
	mul.f32 	%f142, %f141, %f140;
	div.rn.f32 	%f156, %f142, %f1;
	bra.uni 	$L__BB0_26;
$L__BB0_3:
	setp.leu.f32 	%p3, %f1, 0f3F800000;
	@%p3 bra 	$L__BB0_8;
	cvt.rn.f32.s32 	%f111, %r3;
	add.f32 	%f145, %f1, %f111;
	rcp.rn.f32 	%f147, %f145;
	ld.const.u32 	%r5, [d_maxIterF];
	setp.lt.s32 	%p22, %r5, 1;
	@%p22 bra 	$L__BB0_7;
	mov.f32 	%f144, 0f7F7FFFFF;
	mov.b32 	%r51, 1;
	ld.const.f32 	%f5, [d_epsilonF];
	mov.f32 	%f143, %f147;
$L__BB0_6:
	add.s32 	%r44, %r51, %r4;
	mul.lo.s32 	%r45, %r51, %r44;
	neg.s32 	%r46, %r45;
	cvt.rn.f32.s32 	%f113, %r46;
	add.f32 	%f145, %f145, 0f40000000;
	fma.rn.f32 	%f114, %f143, %f113, %f145;
	rcp.rn.f32 	%f143, %f114;
	div.rn.f32 	%f115, %f113, %f144;
	add.f32 	%f144, %f145, %f115;
	mul.f32 	%f116, %f144, %f143;
	mul.f32 	%f147, %f147, %f116;
	add.f32 	%f117, %f116, 0fBF800000;
	abs.f32 	%f118, %f117;
	setp.gtu.f32 	%p23, %f118, %f5;
	add.s32 	%r7, %r51, 1;
	setp.ne.s32 	%p24, %r51, %r5;
	and.pred  	%p25, %p23, %p24;
	mov.u32 	%r51, %r7;
	@%p25 bra 	$L__BB0_6;
$L__BB0_7:
	fma.rn.f32 	%f119, %f1, 0fBBBB989D, 0f3F000000;
	cvt.sat.f32.f32 	%f120, %f119;
	mov.f32 	%f121, 0f4B400001;
	mov.f32 	%f122, 0f437C0000;
	fma.rm.f32 	%f123, %f120, %f122, %f121;
	add.f32 	%f124, %f123, 0fCB40007F;
	neg.f32 	%f125, %f124;
	fma.rn.f32 	%f126, %f1, 0fBFB8AA3B, %f125;
	fma.rn.f32 	%f127, %f1, 0fB2A57060, %f126;
	mov.b32 	%r47, %f123;
	shl.b32 	%r48, %r47, 23;
	mov.b32 	%f128, %r48;
	ex2.approx.ftz.f32 	%f129, %f127;
	mul.f32 	%f130, %f129, %f128;
	mul.f32 	%f156, %f147, %f130;
	bra.uni 	$L__BB0_26;
$L__BB0_8:
	setp.eq.s32 	%p4, %r4, 0;
	@%p4 bra 	$L__BB0_10;
	cvt.rn.f32.s32 	%f39, %r4;
	rcp.rn.f32 	%f156, %f39;
	bra.uni 	$L__BB0_11;
$L__BB0_10:
	setp.lt.f32 	%p5, %f1, 0f00800000;
	mul.f32 	%f40, %f1, 0f4B000000;
	selp.f32 	%f41, %f40, %f1, %p5;
	selp.f32 	%f42, 0fC1B80000, 0f00000000, %p5;
	mov.b32 	%r26, %f41;
	add.s32 	%r27, %r26, -1059760811;
	and.b32  	%r28, %r27, -8388608;
	sub.s32 	%r29, %r26, %r28;
	mov.b32 	%f43, %r29;
	cvt.rn.f32.s32 	%f44, %r28;
	fma.rn.f32 	%f45, %f44, 0f34000000, %f42;
	add.f32 	%f46, %f43, 0fBF800000;
	fma.rn.f32 	%f47, %f46, 0fBE055027, 0f3E1039F6;
	fma.rn.f32 	%f48, %f47, %f46, 0fBDF8CDCC;
	fma.rn.f32 	%f49, %f48, %f46, 0f3E0F2955;
	fma.rn.f32 	%f50, %f49, %f46, 0fBE2AD8B9;
	fma.rn.f32 	%f51, %f50, %f46, 0f3E4CED0B;
	fma.rn.f32 	%f52, %f51, %f46, 0fBE7FFF22;
	fma.rn.f32 	%f53, %f52, %f46, 0f3EAAAA78;
	fma.rn.f32 	%f54, %f53, %f46, 0fBF000000;
	mul.f32 	%f55, %f46, %f54;
	fma.rn.f32 	%f56, %f55, %f46, %f46;
	fma.rn.f32 	%f57, %f45, 0f3F317218, %f56;
	setp.gt.u32 	%p6, %r26, 2139095039;
	fma.rn.f32 	%f58, %f41, 0f7F800000, 0f7F800000;
	selp.f32 	%f59, %f58, %f57, %p6;
	setp.eq.f32 	%p7, %f41, 0f00000000;
	neg.f32 	%f60, %f59;
	selp.f32 	%f61, 0f7F800000, %f60, %p7;
	ld.const.f32 	%f62, [d_eulerConstF];
	sub.f32 	%f156, %f61, %f62;
$L__BB0_11:
	ld.const.u32 	%r8, [d_maxIterF];
	setp.lt.s32 	%p8, %r8, 1;
	@%p8 bra 	$L__BB0_26;
	neg.f32 	%f19, %f1;
	ld.const.f32 	%f64, [d_eulerConstF];
	neg.f32 	%f20, %f64;
	setp.lt.f32 	%p9, %f1, 0f00800000;
	mul.f32 	%f65, %f1, 0f4B000000;
	selp.f32 	%f66, %f65, %f1, %p9;
	selp.f32 	%f67, 0fC1B80000, 0f00000000, %p9;
	mov.b32 	%r31, %f66;
	add.s32 	%r32, %r31, -1059760811;
	and.b32  	%r33, %r32, -8388608;
	sub.s32 	%r34, %r31, %r33;
	mov.b32 	%f68, %r34;
	cvt.rn.f32.s32 	%f69, %r33;
	fma.rn.f32 	%f70, %f69, 0f34000000, %f67;
	add.f32 	%f71, %f68, 0fBF800000;
	fma.rn.f32 	%f72, %f71, 0fBE055027, 0f3E1039F6;
	fma.rn.f32 	%f73, %f72, %f71, 0fBDF8CDCC;
	fma.rn.f32 	%f74, %f73, %f71, 0f3E0F2955;
	fma.rn.f32 	%f75, %f74, %f71, 0fBE2AD8B9;
	fma.rn.f32 	%f76, %f75, %f71, 0f3E4CED0B;
	fma.rn.f32 	%f77, %f76, %f71, 0fBE7FFF22;
	fma.rn.f32 	%f78, %f77, %f71, 0f3EAAAA78;
	fma.rn.f32 	%f79, %f78, %f71, 0fBF000000;
	mul.f32 	%f80, %f71, %f79;
	fma.rn.f32 	%f81, %f80, %f71, %f71;
	fma.rn.f32 	%f82, %f70, 0f3F317218, %f81;
	setp.gt.u32 	%p10, %r31, 2139095039;
	fma.rn.f32 	%f83, %f66, 0f7F800000, 0f7F800000;
	selp.f32 	%f84, %f83, %f82, %p10;
	setp.eq.f32 	%p11, %f66, 0f00000000;
	selp.f32 	%f21, 0fFF800000, %f84, %p11;
	ld.const.f32 	%f22, [d_epsilonF];
	add.s32 	%r9, %r3, -2;
	and.b32  	%r10, %r4, 3;
	and.b32  	%r11, %r4, -4;
	mov.f32 	%f149, 0f3F800000;
	mov.b32 	%r52, 1;
$L__BB0_13:
	cvt.rn.f32.u32 	%f85, %r52;
	div.rn.f32 	%f86, %f19, %f85;
	mul.f32 	%f149, %f149, %f86;
	setp.eq.s32 	%p12, %r52, %r4;
	@%p12 bra 	$L__BB0_15;
	neg.f32 	%f87, %f149;
	sub.s32 	%r35, %r52, %r4;
	cvt.rn.f32.s32 	%f88, %r35;
	div.rn.f32 	%f155, %f87, %f88;
	bra.uni 	$L__BB0_25;
$L__BB0_15:
	setp.lt.s32 	%p13, %r3, 2;
	mov.f32 	%f154, %f20;
	@%p13 bra 	$L__BB0_24;
	setp.lt.u32 	%p14, %r9, 3;
	mov.b32 	%r54, 1;
	mov.f32 	%f154, %f20;
	@%p14 bra 	$L__BB0_20;
	mov.b32 	%r53, 0;
	mov.f32 	%f154, %f20;
$L__BB0_18:
	add.s32 	%r38, %r53, 1;
	cvt.rn.f32.u32 	%f90, %r38;
	rcp.rn.f32 	%f91, %f90;
	add.f32 	%f92, %f154, %f91;
	add.s32 	%r39, %r53, 2;
	cvt.rn.f32.u32 	%f93, %r39;
	rcp.rn.f32 	%f94, %f93;
	add.f32 	%f95, %f92, %f94;
	add.s32 	%r40, %r53, 3;
	cvt.rn.f32.u32 	%f96, %r40;
	rcp.rn.f32 	%f97, %f96;
	add.f32 	%f98, %f95, %f97;
	add.s32 	%r53, %r53, 4;
	cvt.rn.f32.u32 	%f99, %r53;
	rcp.rn.f32 	%f100, %f99;
	add.f32 	%f154, %f98, %f100;
	setp.ne.s32 	%p15, %r53, %r11;
	@%p15 bra 	$L__BB0_18;
	add.s32 	%r54, %r53, 1;
$L__BB0_20:
	setp.eq.s32 	%p16, %r10, 0;
	@%p16 bra 	$L__BB0_24;
	setp.eq.s32 	%p17, %r10, 1;
	cvt.rn.f32.u32 	%f101, %r54;
	rcp.rn.f32 	%f102, %f101;
	add.f32 	%f154, %f154, %f102;
	@%p17 bra 	$L__BB0_24;
	setp.eq.s32 	%p18, %r10, 2;
	add.s32 	%r41, %r54, 1;
	cvt.rn.f32.u32 	%f103, %r41;
	rcp.rn.f32 	%f104, %f103;
	add.f32 	%f154, %f154, %f104;
	@%p18 bra 	$L__BB0_24;
	add.s32 	%r42, %r54, 2;
	cvt.rn.f32.u32 	%f105, %r42;
	rcp.rn.f32 	%f106, %f105;
	add.f32 	%f154, %f154, %f106;
$L__BB0_24:
	sub.f32 	%f107, %f154, %f21;
	mul.f32 	%f155, %f149, %f107;
$L__BB0_25:
	add.f32 	%f156, %f156, %f155;
	abs.f32 	%f108, %f155;
	abs.f32 	%f109, %f156;
	mul.f32 	%f110, %f22, %f109;
	setp.geu.f32 	%p19, %f108, %f110;
	add.s32 	%r17, %r52, 1;
	setp.ne.s32 	%p20, %r52, %r8;
	and.pred  	%p21, %p19, %p20;
	mov.u32 	%r52, %r17;
	@%p21 bra 	$L__BB0_13;
$L__BB0_26:
	cvta.to.global.u64 	%rd6, %rd2;
	mul.wide.s32 	%rd7, %r2, 4;
	add.s64 	%rd8, %rd6, %rd7;
	st.global.f32 	[%rd8], %f156;
$L__BB0_27:
	ret;

}
	// .globl	_Z18expIntDoubleKerneliPKdPdiii
.visible .entry _Z18expIntDoubleKerneliPKdPdiii(
	.param .u32 _Z18expIntDoubleKerneliPKdPdiii_param_0,
	.param .u64 .ptr .align 1 _Z18expIntDoubleKerneliPKdPdiii_param_1,
	.param .u64 .ptr .align 1 _Z18expIntDoubleKerneliPKdPdiii_param_2,
	.param .u32 _Z18expIntDoubleKerneliPKdPdiii_param_3,
	.param .u32 _Z18expIntDoubleKerneliPKdPdiii_param_4,
	.param .u32 _Z18expIntDoubleKerneliPKdPdiii_param_5
)
{
	.reg .pred 	%p<33>;
	.reg .b32 	%r<124>;
	.reg .b32 	%f<5>;
	.reg .b64 	%rd<9>;
	.reg .b64 	%fd<227>;

	ld.param.u64 	%rd1, [_Z18expIntDoubleKerneliPKdPdiii_param_1];
	ld.param.u64 	%rd2, [_Z18expIntDoubleKerneliPKdPdiii_param_2];
	ld.param.u32 	%r35, [_Z18expIntDoubleKerneliPKdPdiii_param_3];
	ld.param.u32 	%r36, [_Z18expIntDoubleKerneliPKdPdiii_param_4];
	ld.param.u32 	%r37, [_Z18expIntDoubleKerneliPKdPdiii_param_5];
	mov.u32 	%r38, %ctaid.x;
	mov.u32 	%r39, %ntid.x;
	mov.u32 	%r40, %tid.x;
	mad.lo.s32 	%r1, %r38, %r39, %r40;
	setp.ge.s32 	%p1, %r1, %r37;
	@%p1 bra 	$L__BB1_42;
	cvta.to.global.u64 	%rd3, %rd1;
	add.s32 	%r2, %r36, %r1;
	div.s32 	%r3, %r2, %r35;
	mul.lo.s32 	%r41, %r3, %r35;
	sub.s32 	%r42, %r2, %r41;
	mul.wide.s32 	%rd4, %r42, 8;
	add.s64 	%rd5, %rd3, %rd4;
	ld.global.f64 	%fd1, [%rd5];
	add.s32 	%r4, %r3, -1;
	setp.ne.s32 	%p2, %r3, 0;
	@%p2 bra 	$L__BB1_6;
	neg.f64 	%fd186, %fd1;
	fma.rn.f64 	%fd187, %fd1, 0dBFF71547652B82FE, 0d4338000000000000;
	{
	.reg .b32 %temp; 
	mov.b64 	{%r5, %temp}, %fd187;
	}
	mov.f64 	%fd188, 0dC338000000000000;
	add.rn.f64 	%fd189, %fd187, %fd188;
	fma.rn.f64 	%fd190, %fd189, 0dBFE62E42FEFA39EF, %fd186;
	fma.rn.f64 	%fd191, %fd189, 0dBC7ABC9E3B39803F, %fd190;
	fma.rn.f64 	%fd192, %fd191, 0d3E5ADE1569CE2BDF, 0d3E928AF3FCA213EA;
	fma.rn.f64 	%fd193, %fd192, %fd191, 0d3EC71DEE62401315;
	fma.rn.f64 	%fd194, %fd193, %fd191, 0d3EFA01997C89EB71;
	fma.rn.f64 	%fd195, %fd194, %fd191, 0d3F2A01A014761F65;
	fma.rn.f64 	%fd196, %fd195, %fd191, 0d3F56C16C1852B7AF;
	fma.rn.f64 	%fd197, %fd196, %fd191, 0d3F81111111122322;
	fma.rn.f64 	%fd198, %fd197, %fd191, 0d3FA55555555502A1;
	fma.rn.f64 	%fd199, %fd198, %fd191, 0d3FC5555555555511;
	fma.rn.f64 	%fd200, %fd199, %fd191, 0d3FE000000000000B;
	fma.rn.f64 	%fd201, %fd200, %fd191, 0d3FF0000000000000;
	fma.rn.f64 	%fd202, %fd201, %fd191, 0d3FF0000000000000;
	{
	.reg .b32 %temp; 
	mov.b64 	{%r6, %temp}, %fd202;
	}
	{
	.reg .b32 %temp; 
	mov.b64 	{%temp, %r7}, %fd202;
	}
	shl.b32 	%r104, %r5, 20;
	add.s32 	%r105, %r104, %r7;
	mov.b64 	%fd207, {%r6, %r105};
	{
	.reg .b32 %temp; 
	mov.b64 	{%temp, %r106}, %fd186;
	}
	mov.b32 	%f4, %r106;
	abs.f32 	%f1, %f4;
	setp.lt.f32 	%p30, %f1, 0f4086232B;
	@%p30 bra 	$L__BB1_5;
	setp.gt.f64 	%p31, %fd1, 0d0000000000000000;
	mov.f64 	%fd203, 0d7FF0000000000000;
	sub.f64 	%fd204, %fd203, %fd1;
	selp.f64 	%fd207, 0d0000000000000000, %fd204, %p31;
	setp.geu.f32 	%p32, %f1, 0f40874800;
	@%p32 bra 	$L__BB1_5;
	shr.u32 	%r107, %r5, 31;
	add.s32 	%r108, %r5, %r107;
	shr.s32 	%r109, %r108, 1;
	shl.b32 	%r110, %r109, 20;
	add.s32 	%r111, %r7, %r110;
	mov.b64 	%fd205, {%r6, %r111};
	sub.s32 	%r112, %r5, %r109;
	shl.b32 	%r113, %r112, 20;
	add.s32 	%r114, %r113, 1072693248;
	mov.b32 	%r115, 0;
	mov.b64 	%fd206, {%r115, %r114};
	mul.f64 	%fd207, %fd206, %fd205;
$L__BB1_5:
	div.rn.f64 	%fd226, %fd207, %fd1;
	bra.uni 	$L__BB1_41;
$L__BB1_6:
	setp.leu.f64 	%p3, %fd1, 0d3FF0000000000000;
	@%p3 bra 	$L__BB1_14;
	cvt.rn.f64.s32 	%fd158, %r3;
	add.f64 	%fd210, %fd1, %fd158;
	rcp.rn.f64 	%fd212, %fd210;
	ld.const.u32 	%r8, [d_maxIterD];
	setp.lt.s32 	%p24, %r8, 1;
	@%p24 bra 	$L__BB1_10;
	mov.f64 	%fd209, 0d7FEFFFFFFFFFFFFF;
	mov.b32 	%r116, 1;
	ld.const.f64 	%fd9, [d_epsilonD];
	mov.f64 	%fd208, %fd212;
$L__BB1_9:
	add.s32 	%r89, %r116, %r4;
	mul.lo.s32 	%r90, %r116, %r89;
	neg.s32 	%r91, %r90;
	cvt.rn.f64.s32 	%fd160, %r91;
	add.f64 	%fd210, %fd210, 0d4000000000000000;
	fma.rn.f64 	%fd161, %fd208, %fd160, %fd210;
	rcp.rn.f64 	%fd208, %fd161;
	div.rn.f64 	%fd162, %fd160, %fd209;
	add.f64 	%fd209, %fd210, %fd162;
	mul.f64 	%fd163, %fd209, %fd208;
	mul.f64 	%fd212, %fd212, %fd163;
	add.f64 	%fd164, %fd163, 0dBFF0000000000000;
	abs.f64 	%fd165, %fd164;
	setp.gtu.f64 	%p25, %fd165, %fd9;
	add.s32 	%r10, %r116, 1;
	setp.ne.s32 	%p26, %r116, %r8;
	and.pred  	%p27, %p25, %p26;
	mov.u32 	%r116, %r10;
	@%p27 bra 	$L__BB1_9;
$L__BB1_10:
	neg.f64 	%fd166, %fd1;
	fma.rn.f64 	%fd167, %fd1, 0dBFF71547652B82FE, 0d4338000000000000;
	{
	.reg .b32 %temp; 
	mov.b64 	{%r11, %temp}, %fd167;
	}
	mov.f64 	%fd168, 0dC338000000000000;
	add.rn.f64 	%fd169, %fd167, %fd168;
	fma.rn.f64 	%fd170, %fd169, 0dBFE62E42FEFA39EF, %fd166;
	fma.rn.f64 	%fd171, %fd169, 0dBC7ABC9E3B39803F, %fd170;
	fma.rn.f64 	%fd172, %fd171, 0d3E5ADE1569CE2BDF, 0d3E928AF3FCA213EA;
	fma.rn.f64 	%fd173, %fd172, %fd171, 0d3EC71DEE62401315;
	fma.rn.f64 	%fd174, %fd173, %fd171, 0d3EFA01997C89EB71;
	fma.rn.f64 	%fd175, %fd174, %fd171, 0d3F2A01A014761F65;
	fma.rn.f64 	%fd176, %fd175, %fd171, 0d3F56C16C1852B7AF;
	fma.rn.f64 	%fd177, %fd176, %fd171, 0d3F81111111122322;
	fma.rn.f64 	%fd178, %fd177, %fd171, 0d3FA55555555502A1;
	fma.rn.f64 	%fd179, %fd178, %fd171, 0d3FC5555555555511;
	fma.rn.f64 	%fd180, %fd179, %fd171, 0d3FE000000000000B;
	fma.rn.f64 	%fd181, %fd180, %fd171, 0d3FF0000000000000;
	fma.rn.f64 	%fd182, %fd181, %fd171, 0d3FF0000000000000;
	{
	.reg .b32 %temp; 
	mov.b64 	{%r12, %temp}, %fd182;
	}
	{
	.reg .b32 %temp; 
	mov.b64 	{%temp, %r13}, %fd182;
	}
	shl.b32 	%r92, %r11, 20;
	add.s32 	%r93, %r92, %r13;
	mov.b64 	%fd213, {%r12, %r93};
	{
	.reg .b32 %temp; 
	mov.b64 	{%temp, %r94}, %fd166;
	}
	mov.b32 	%f3, %r94;
	abs.f32 	%f2, %f3;
	setp.lt.f32 	%p28, %f2, 0f4086232B;
	@%p28 bra 	$L__BB1_13;
	setp.geu.f32 	%p29, %f2, 0f40874800;
	mov.f64 	%fd213, 0d0000000000000000;
	@%p29 bra 	$L__BB1_13;
	shr.u32 	%r95, %r11, 31;
	add.s32 	%r96, %r11, %r95;
	shr.s32 	%r97, %r96, 1;
	shl.b32 	%r98, %r97, 20;
	add.s32 	%r99, %r13, %r98;
	mov.b64 	%fd184, {%r12, %r99};
	sub.s32 	%r100, %r11, %r97;
	shl.b32 	%r101, %r100, 20;
	add.s32 	%r102, %r101, 1072693248;
	mov.b32 	%r103, 0;
	mov.b64 	%fd185, {%r103, %r102};
	mul.f64 	%fd213, %fd185, %fd184;
$L__BB1_13:
	mul.f64 	%fd226, %fd212, %fd213;
	bra.uni 	$L__BB1_41;
$L__BB1_14:
	setp.eq.s32 	%p4, %r4, 0;
	@%p4 bra 	$L__BB1_16;
	cvt.rn.f64.s32 	%fd59, %r4;
	rcp.rn.f64 	%fd226, %fd59;
	bra.uni 	$L__BB1_24;
$L__BB1_16:
	{
	.reg .b32 %temp; 
	mov.b64 	{%temp, %r117}, %fd1;
	}
	{
	.reg .b32 %temp; 
	mov.b64 	{%r118, %temp}, %fd1;
	}
	setp.gt.s32 	%p5, %r117, 1048575;
	mov.b32 	%r119, -1023;
	mov.f64 	%fd214, %fd1;
	@%p5 bra 	$L__BB1_18;
	mul.f64 	%fd214, %fd1, 0d4350000000000000;
	{
	.reg .b32 %temp; 
	mov.b64 	{%temp, %r117}, %fd214;
	}
	{
	.reg .b32 %temp; 
	mov.b64 	{%r118, %temp}, %fd214;
	}
	mov.b32 	%r119, -1077;
$L__BB1_18:
	add.s32 	%r45, %r117, -1;
	setp.gt.u32 	%p6, %r45, 2146435070;
	@%p6 bra 	$L__BB1_22;
	shr.u32 	%r48, %r117, 20;
	add.s32 	%r120, %r119, %r48;
	and.b32  	%r49, %r117, 1048575;
	or.b32  	%r50, %r49, 1072693248;
	mov.b64 	%fd215, {%r118, %r50};
	setp.lt.u32 	%p8, %r50, 1073127583;
	@%p8 bra 	$L__BB1_21;
	{
	.reg .b32 %temp; 
	mov.b64 	{%r51, %temp}, %fd215;
	}
	{
	.reg .b32 %temp; 
	mov.b64 	{%temp, %r52}, %fd215;
	}
	add.s32 	%r53, %r52, -1048576;
	mov.b64 	%fd215, {%r51, %r53};
	add.s32 	%r120, %r120, 1;
$L__BB1_21:
	add.f64 	%fd61, %fd215, 0dBFF0000000000000;
	add.f64 	%fd62, %fd215, 0d3FF0000000000000;
	rcp.approx.ftz.f64 	%fd63, %fd62;
	neg.f64 	%fd64, %fd62;
	fma.rn.f64 	%fd65, %fd64, %fd63, 0d3FF0000000000000;
	fma.rn.f64 	%fd66, %fd65, %fd65, %fd65;
	fma.rn.f64 	%fd67, %fd66, %fd63, %fd63;
	mul.f64 	%fd68, %fd61, %fd67;
	fma.rn.f64 	%fd69, %fd61, %fd67, %fd68;
	mul.f64 	%fd70, %fd69, %fd69;
	fma.rn.f64 	%fd71, %fd70, 0d3EB1380B3AE80F1E, 0d3ED0EE258B7A8B04;
	fma.rn.f64 	%fd72, %fd71, %fd70, 0d3EF3B2669F02676F;
	fma.rn.f64 	%fd73, %fd72, %fd70, 0d3F1745CBA9AB0956;
	fma.rn.f64 	%fd74, %fd73, %fd70, 0d3F3C71C72D1B5154;
	fma.rn.f64 	%fd75, %fd74, %fd70, 0d3F624924923BE72D;
	fma.rn.f64 	%fd76, %fd75, %fd70, 0d3F8999999999A3C4;
	fma.rn.f64 	%fd77, %fd76, %fd70, 0d3FB5555555555554;
	sub.f64 	%fd78, %fd61, %fd69;
	add.f64 	%fd79, %fd78, %fd78;
	neg.f64 	%fd80, %fd69;
	fma.rn.f64 	%fd81, %fd80, %fd61, %fd79;
	mul.f64 	%fd82, %fd67, %fd81;
	mul.f64 	%fd83, %fd70, %fd77;
	fma.rn.f64 	%fd84, %fd83, %fd69, %fd82;
	xor.b32  	%r54, %r120, -2147483648;
	mov.b32 	%r55, 1127219200;
	mov.b64 	%fd85, {%r54, %r55};
	mov.b32 	%r56, -2147483648;
	mov.b64 	%fd86, {%r56, %r55};
	sub.f64 	%fd87, %fd85, %fd86;
	fma.rn.f64 	%fd88, %fd87, 0d3FE62E42FEFA39EF, %fd69;
	fma.rn.f64 	%fd89, %fd87, 0dBFE62E42FEFA39EF, %fd88;
	sub.f64 	%fd90, %fd89, %fd69;
	sub.f64 	%fd91, %fd84, %fd90;
	fma.rn.f64 	%fd92, %fd87, 0d3C7ABC9E3B39803F, %fd91;
	add.f64 	%fd216, %fd88, %fd92;
	bra.uni 	$L__BB1_23;
$L__BB1_22:
	fma.rn.f64 	%fd60, %fd214, 0d7FF0000000000000, 0d7FF0000000000000;
	{
	.reg .b32 %temp; 
	mov.b64 	{%temp, %r46}, %fd214;
	}
	and.b32  	%r47, %r46, 2147483647;
	setp.eq.s32 	%p7, %r47, 0;
	selp.f64 	%fd216, 0dFFF0000000000000, %fd60, %p7;
$L__BB1_23:
	neg.f64 	%fd93, %fd216;
	ld.const.f64 	%fd94, [d_eulerConstD];
	sub.f64 	%fd226, %fd93, %fd94;
$L__BB1_24:
	ld.const.u32 	%r24, [d_maxIterD];
	setp.lt.s32 	%p9, %r24, 1;
	@%p9 bra 	$L__BB1_41;
	neg.f64 	%fd34, %fd1;
	ld.const.f64 	%fd96, [d_eulerConstD];
	neg.f64 	%fd35, %fd96;
	{
	.reg .b32 %temp; 
	mov.b64 	{%temp, %r58}, %fd1;
	}
	{
	.reg .b32 %temp; 
	mov.b64 	{%r59, %temp}, %fd1;
	}
	setp.lt.s32 	%p10, %r58, 1048576;
	mul.f64 	%fd97, %fd1, 0d4350000000000000;
	{
	.reg .b32 %temp; 
	mov.b64 	{%temp, %r60}, %fd97;
	}
	{
	.reg .b32 %temp; 
	mov.b64 	{%r61, %temp}, %fd97;
	}
	mov.b32 	%r62, 1127219200;
	mov.b32 	%r63, -2147483648;
	mov.b64 	%fd36, {%r63, %r62};
	ld.const.f64 	%fd37, [d_epsilonD];
	and.b32  	%r25, %r4, 3;
	selp.f64 	%fd98, %fd97, %fd1, %p10;
	selp.b32 	%r64, %r60, %r58, %p10;
	selp.b32 	%r65, %r61, %r59, %p10;
	add.s32 	%r26, %r64, -1;
	fma.rn.f64 	%fd99, %fd98, 0d7FF0000000000000, 0d7FF0000000000000;
	{
	.reg .b32 %temp; 
	mov.b64 	{%temp, %r66}, %fd98;
	}
	and.b32  	%r67, %r66, 2147483647;
	setp.eq.s32 	%p11, %r67, 0;
	selp.f64 	%fd38, 0dFFF0000000000000, %fd99, %p11;
	selp.b32 	%r68, -1077, -1023, %p10;
	shr.u32 	%r69, %r64, 20;
	add.s32 	%r27, %r68, %r69;
	and.b32  	%r70, %r64, 1048575;
	or.b32  	%r28, %r70, 1072693248;
	mov.b64 	%fd39, {%r65, %r28};
	{
	.reg .b32 %temp; 
	mov.b64 	{%r71, %temp}, %fd39;
	}
	{
	.reg .b32 %temp; 
	mov.b64 	{%temp, %r72}, %fd39;
	}
	add.s32 	%r73, %r72, -1048576;
	mov.b64 	%fd40, {%r71, %r73};
	mov.f64 	%fd218, 0d3FF0000000000000;
	mov.b32 	%r121, 1;
$L__BB1_26:
	cvt.rn.f64.u32 	%fd100, %r121;
	div.rn.f64 	%fd101, %fd34, %fd100;
	mul.f64 	%fd218, %fd218, %fd101;
	setp.eq.s32 	%p12, %r121, %r4;
	@%p12 bra 	$L__BB1_28;
	neg.f64 	%fd102, %fd218;
	sub.s32 	%r74, %r121, %r4;
	cvt.rn.f64.s32 	%fd103, %r74;
	div.rn.f64 	%fd225, %fd102, %fd103;
	bra.uni 	$L__BB1_40;
$L__BB1_28:
	setp.lt.s32 	%p13, %r3, 2;
	mov.f64 	%fd223, %fd35;
	@%p13 bra 	$L__BB1_37;
	add.s32 	%r76, %r3, -2;
	setp.lt.u32 	%p14, %r76, 3;
	mov.b32 	%r123, 1;
	mov.f64 	%fd223, %fd35;
	@%p14 bra 	$L__BB1_33;
	mov.b32 	%r122, 0;
	mov.f64 	%fd223, %fd35;
$L__BB1_31:
	add.s32 	%r78, %r122, 1;
	cvt.rn.f64.u32 	%fd105, %r78;
	rcp.rn.f64 	%fd106, %fd105;
	add.f64 	%fd107, %fd223, %fd106;
	add.s32 	%r79, %r122, 2;
	cvt.rn.f64.u32 	%fd108, %r79;
	rcp.rn.f64 	%fd109, %fd108;
	add.f64 	%fd110, %fd107, %fd109;
	add.s32 	%r80, %r122, 3;
	cvt.rn.f64.u32 	%fd111, %r80;
	rcp.rn.f64 	%fd112, %fd111;
	add.f64 	%fd113, %fd110, %fd112;
	add.s32 	%r122, %r122, 4;
	cvt.rn.f64.u32 	%fd114, %r122;
	rcp.rn.f64 	%fd115, %fd114;
	add.f64 	%fd223, %fd113, %fd115;
	and.b32  	%r81, %r4, -4;
	setp.ne.s32 	%p15, %r122, %r81;
	@%p15 bra 	$L__BB1_31;
	add.s32 	%r123, %r122, 1;
$L__BB1_33:
	setp.eq.s32 	%p16, %r25, 0;
	@%p16 bra 	$L__BB1_37;
	setp.eq.s32 	%p17, %r25, 1;
	cvt.rn.f64.u32 	%fd116, %r123;
	rcp.rn.f64 	%fd117, %fd116;
	add.f64 	%fd223, %fd223, %fd117;
	@%p17 bra 	$L__BB1_37;
	setp.eq.s32 	%p18, %r25, 2;
	add.s32 	%r82, %r123, 1;
	cvt.rn.f64.u32 	%fd118, %r82;
	rcp.rn.f64 	%fd119, %fd118;
	add.f64 	%fd223, %fd223, %fd119;
	@%p18 bra 	$L__BB1_37;
	add.s32 	%r83, %r123, 2;
	cvt.rn.f64.u32 	%fd120, %r83;
	rcp.rn.f64 	%fd121, %fd120;
	add.f64 	%fd223, %fd223, %fd121;
$L__BB1_37:
	setp.gt.u32 	%p19, %r26, 2146435070;
	mov.f64 	%fd224, %fd38;
	@%p19 bra 	$L__BB1_39;
	setp.gt.u32 	%p20, %r28, 1073127582;
	selp.f64 	%fd122, %fd40, %fd39, %p20;
	selp.u32 	%r84, 1, 0, %p20;
	add.s32 	%r85, %r27, %r84;
	add.f64 	%fd123, %fd122, 0dBFF0000000000000;
	add.f64 	%fd124, %fd122, 0d3FF0000000000000;
	rcp.approx.ftz.f64 	%fd125, %fd124;
	neg.f64 	%fd126, %fd124;
	fma.rn.f64 	%fd127, %fd126, %fd125, 0d3FF0000000000000;
	fma.rn.f64 	%fd128, %fd127, %fd127, %fd127;
	fma.rn.f64 	%fd129, %fd128, %fd125, %fd125;
	mul.f64 	%fd130, %fd123, %fd129;
	fma.rn.f64 	%fd131, %fd123, %fd129, %fd130;
	mul.f64 	%fd132, %fd131, %fd131;
	fma.rn.f64 	%fd133, %fd132, 0d3EB1380B3AE80F1E, 0d3ED0EE258B7A8B04;
	fma.rn.f64 	%fd134, %fd133, %fd132, 0d3EF3B2669F02676F;
	fma.rn.f64 	%fd135, %fd134, %fd132, 0d3F1745CBA9AB0956;
	fma.rn.f64 	%fd136, %fd135, %fd132, 0d3F3C71C72D1B5154;
	fma.rn.f64 	%fd137, %fd136, %fd132, 0d3F624924923BE72D;
	fma.rn.f64 	%fd138, %fd137, %fd132, 0d3F8999999999A3C4;
	fma.rn.f64 	%fd139, %fd138, %fd132, 0d3FB5555555555554;
	sub.f64 	%fd140, %fd123, %fd131;
	add.f64 	%fd141, %fd140, %fd140;
	neg.f64 	%fd142, %fd131;
	fma.rn.f64 	%fd143, %fd142, %fd123, %fd141;
	mul.f64 	%fd144, %fd129, %fd143;
	mul.f64 	%fd145, %fd132, %fd139;
	fma.rn.f64 	%fd146, %fd145, %fd131, %fd144;
	xor.b32  	%r86, %r85, -2147483648;
	mov.b32 	%r87, 1127219200;
	mov.b64 	%fd147, {%r86, %r87};
	sub.f64 	%fd148, %fd147, %fd36;
	fma.rn.f64 	%fd149, %fd148, 0d3FE62E42FEFA39EF, %fd131;
	fma.rn.f64 	%fd150, %fd148, 0dBFE62E42FEFA39EF, %fd149;
	sub.f64 	%fd151, %fd150, %fd131;
	sub.f64 	%fd152, %fd146, %fd151;
	fma.rn.f64 	%fd153, %fd148, 0d3C7ABC9E3B39803F, %fd152;
	add.f64 	%fd224, %fd149, %fd153;
$L__BB1_39:
	sub.f64 	%fd154, %fd223, %fd224;
	mul.f64 	%fd225, %fd218, %fd154;
$L__BB1_40:
	add.f64 	%fd226, %fd226, %fd225;
	abs.f64 	%fd155, %fd225;
	abs.f64 	%fd156, %fd226;
	mul.f64 	%fd157, %fd37, %fd156;
	setp.geu.f64 	%p21, %fd155, %fd157;
	add.s32 	%r34, %r121, 1;
	setp.ne.s32 	%p22, %r121, %r24;
	and.pred  	%p23, %p21, %p22;
	mov.u32 	%r121, %r34;
	@%p23 bra 	$L__BB1_26;
$L__BB1_41:
	cvta.to.global.u64 	%rd6, %rd2;
	mul.wide.s32 	%rd7, %r2, 8;
	add.s64 	%rd8, %rd6, %rd7;
	st.global.f64 	[%rd8], %fd226;
$L__BB1_42:
	ret;

}


// ===== COMPILED SASS (sm_100) =====

	.target	sm_100

	.elftype	@"ET_EXEC"


//--------------------- .note.nv.tkinfo           --------------------------
	.section	.note.nv.tkinfo,"",@"SHT_NOTE"
	.sectionflags	@"SHF_NOTE_NV_TKINFO"
	.tkinfo
        /*0018*/ 	.word	0x00000002
        /*0030*/ 	.string	""
        /*0030*/ 	.string	"ptxas"
        /*0030*/ 	.string	"Cuda compilation tools, release 13.0, V13.0.88"
        /*0030*/ 	.string	"Build cuda_13.0.r13.0/compiler.36424714_0"
        /*0030*/ 	.string	"-arch sm_100 -m 64 "



//--------------------- .note.nv.cuinfo           --------------------------
	.section	.note.nv.cuinfo,"",@"SHT_NOTE"
	.sectionflags	@"SHF_NOTE_NV_CUINFO"
        /*0018*/ 	.short	0x0002
        /*001a*/ 	.short	0x0064
        /*001c*/ 	.short	0x0082
	.zero		2


//--------------------- .nv.info                  --------------------------
	.section	.nv.info,"",@"SHT_CUDA_INFO"
	.align	4


	//----- nvinfo : EIATTR_REGCOUNT
	.align		4
        /*0000*/ 	.byte	0x04, 0x2f
        /*0002*/ 	.short	(.L_7 - .L_6)
	.align		4
.L_6:
        /*0004*/ 	.word	index@(_Z17expIntFloatKerneliPKfPfiii)
        /*0008*/ 	.word	0x0000001b


	//----- nvinfo : EIATTR_FRAME_SIZE
	.align		4
.L_7:
        /*000c*/ 	.byte	0x04, 0x11
        /*000e*/ 	.short	(.L_9 - .L_8)
	.align		4
.L_8:
        /*0010*/ 	.word	index@($__internal_3_$__cuda_sm3x_div_rn_noftz_f32_slowpath)
        /*0014*/ 	.word	0x00000000


	//----- nvinfo : EIATTR_FRAME_SIZE
	.align		4
.L_9:
        /*0018*/ 	.byte	0x04, 0x11
        /*001a*/ 	.short	(.L_11 - .L_10)
	.align		4
.L_10:
        /*001c*/ 	.word	index@($__internal_2_$__cuda_sm20_rcp_rn_f32_slowpath)
        /*0020*/ 	.word	0x00000000


	//----- nvinfo : EIATTR_FRAME_SIZE
	.align		4
.L_11:
        /*0024*/ 	.byte	0x04, 0x11
        /*0026*/ 	.short	(.L_13 - .L_12)
	.align		4
.L_12:
        /*0028*/ 	.word	index@(_Z17expIntFloatKerneliPKfPfiii)
        /*002c*/ 	.word	0x00000000


	//----- nvinfo : EIATTR_REGCOUNT
	.align		4
.L_13:
        /*0030*/ 	.byte	0x04, 0x2f
        /*0032*/ 	.short	(.L_15 - .L_14)
	.align		4
.L_14:
        /*0034*/ 	.word	index@(_Z18expIntDoubleKerneliPKdPdiii)
        /*0038*/ 	.word	0x0000002a


	//----- nvinfo : EIATTR_FRAME_SIZE
	.align		4
.L_15:
        /*003c*/ 	.byte	0x04, 0x11
        /*003e*/ 	.short	(.L_17 - .L_16)
	.align		4
.L_16:
        /*0040*/ 	.word	index@($__internal_1_$__cuda_sm20_div_rn_f64_full)
        /*0044*/ 	.word	0x00000000


	//----- nvinfo : EIATTR_FRAME_SIZE
	.align		4
.L_17:
        /*0048*/ 	.byte	0x04, 0x11
        /*004a*/ 	.short	(.L_19 - .L_18)
	.align		4
.L_18:
        /*004c*/ 	.word	index@($__internal_0_$__cuda_sm20_dblrcp_rn_slowpath_v3)
        /*0050*/ 	.word	0x00000000


	//----- nvinfo : EIATTR_FRAME_SIZE
	.align		4
.L_19:
        /*0054*/ 	.byte	0x04, 0x11
        /*0056*/ 	.short	(.L_21 - .L_20)
	.align		4
.L_20:
        /*0058*/ 	.word	index@(_Z18expIntDoubleKerneliPKdPdiii)
        /*005c*/ 	.word	0x00000000


	//----- nvinfo : EIATTR_MIN_STACK_SIZE
	.align		4
.L_21:
        /*0060*/ 	.byte	0x04, 0x12
        /*0062*/ 	.short	(.L_23 - .L_22)
	.align		4
.L_22:
        /*0064*/ 	.word	index@(_Z18expIntDoubleKerneliPKdPdiii)
        /*0068*/ 	.word	0x00000000


	//----- nvinfo : EIATTR_MIN_STACK_SIZE
	.align		4
.L_23:
        /*006c*/ 	.byte	0x04, 0x12
        /*006e*/ 	.short	(.L_25 - .L_24)
	.align		4
.L_24:
        /*0070*/ 	.word	index@(_Z17expIntFloatKerneliPKfPfiii)
        /*0074*/ 	.word	0x00000000
.L_25:


//--------------------- .nv.compat                --------------------------
	.section	.nv.compat,"",@"SHT_CUDA_COMPAT_INFO"
	.align	4
        /*0000*/ 	.byte	0x02, 0x09, 0x00, 0x00, 0x02, 0x02, 0x01, 0x00, 0x02, 0x05, 0x05, 0x00, 0x03, 0x07, 0x01, 0x01
        /*0010*/ 	.byte	0x02, 0x03, 0x00, 0x00, 0x02, 0x06, 0x01, 0x00, 0x04, 0x0b, 0x08, 0x00, 0x01, 0x00, 0x00, 0x00
        /*0020*/ 	.byte	0x00, 0x00, 0x00, 0x00


//--------------------- .nv.info._Z18expIntDoubleKerneliPKdPdiii --------------------------
	.section	.nv.info._Z18expIntDoubleKerneliPKdPdiii,"",@"SHT_CUDA_INFO"
	.sectionflags	@""
	.align	4


	//----- nvinfo : EIATTR_CUDA_API_VERSION
	.align		4
        /*0000*/ 	.byte	0x04, 0x37
        /*0002*/ 	.short	(.L_27 - .L_26)
.L_26:
        /*0004*/ 	.word	0x00000082


	//----- nvinfo : EIATTR_KPARAM_INFO
	.align		4
.L_27:
        /*0008*/ 	.byte	0x04, 0x17
        /*000a*/ 	.short	(.L_29 - .L_28)
.L_28:
        /*000c*/ 	.word	0x00000000
        /*0010*/ 	.short	0x0005
        /*0012*/ 	.short	0x0020
        /*0014*/ 	.byte	0x00, 0xf0, 0x11, 0x00


	//----- nvinfo : EIATTR_KPARAM_INFO
	.align		4
.L_29:
        /*0018*/ 	.byte	0x04, 0x17
        /*001a*/ 	.short	(.L_31 - .L_30)
.L_30:
        /*001c*/ 	.word	0x00000000
        /*0020*/ 	.short	0x0004
        /*0022*/ 	.short	0x001c
        /*0024*/ 	.byte	0x00, 0xf0, 0x11, 0x00


	//----- nvinfo : EIATTR_KPARAM_INFO
	.align		4
.L_31:
        /*0028*/ 	.byte	0x04, 0x17
        /*002a*/ 	.short	(.L_33 - .L_32)
.L_32:
        /*002c*/ 	.word	0x00000000
        /*0030*/ 	.short	0x0003
        /*0032*/ 	.short	0x0018
        /*0034*/ 	.byte	0x00, 0xf0, 0x11, 0x00


	//----- nvinfo : EIATTR_KPARAM_INFO
	.align		4
.L_33:
        /*0038*/ 	.byte	0x04, 0x17
        /*003a*/ 	.short	(.L_35 - .L_34)
.L_34:
        /*003c*/ 	.word	0x00000000
        /*0040*/ 	.short	0x0002
        /*0042*/ 	.short	0x0010
        /*0044*/ 	.byte	0x00, 0xf5, 0x21, 0x00


	//----- nvinfo : EIATTR_KPARAM_INFO
	.align		4
.L_35:
        /*0048*/ 	.byte	0x04, 0x17
        /*004a*/ 	.short	(.L_37 - .L_36)
.L_36:
        /*004c*/ 	.word	0x00000000
        /*0050*/ 	.short	0x0001
        /*0052*/ 	.short	0x0008
        /*0054*/ 	.byte	0x00, 0xf5, 0x21, 0x00


	//----- nvinfo : EIATTR_KPARAM_INFO
	.align		4
.L_37:
        /*0058*/ 	.byte	0x04, 0x17
        /*005a*/ 	.short	(.L_39 - .L_38)
.L_38:
        /*005c*/ 	.word	0x00000000
        /*0060*/ 	.short	0x0000
        /*0062*/ 	.short	0x0000
        /*0064*/ 	.byte	0x00, 0xf0, 0x11, 0x00


	//----- nvinfo : EIATTR_SPARSE_MMA_MASK
	.align		4
.L_39:
        /*0068*/ 	.byte	0x03, 0x50
        /*006a*/ 	.short	0x0000


	//----- nvinfo : EIATTR_MAXREG_COUNT
	.align		4
        /*006c*/ 	.byte	0x03, 0x1b
        /*006e*/ 	.short	0x00ff


	//----- nvinfo : EIATTR_MERCURY_ISA_VERSION
	.align		4
        /*0070*/ 	.byte	0x03, 0x5f
        /*0072*/ 	.short	0x0101


	//----- nvinfo : EIATTR_VRC_CTA_INIT_COUNT
	.align		4
        /*0074*/ 	.byte	0x02, 0x4a
	.zero		1
	.zero		1


	//----- nvinfo : EIATTR_EXIT_INSTR_OFFSETS
	.align		4
        /*0078*/ 	.byte	0x04, 0x1c
        /*007a*/ 	.short	(.L_41 - .L_40)


	//   ....[0]....
.L_40:
        /*007c*/ 	.word	0x00000070


	//   ....[1]....
        /*0080*/ 	.word	0x00002c20


	//----- nvinfo : EIATTR_CRS_STACK_SIZE
	.align		4
.L_41:
        /*0084*/ 	.byte	0x04, 0x1e
        /*0086*/ 	.short	(.L_43 - .L_42)
.L_42:
        /*0088*/ 	.word	0x00000000


	//----- nvinfo : EIATTR_CBANK_PARAM_SIZE
	.align		4
.L_43:
        /*008c*/ 	.byte	0x03, 0x19
        /*008e*/ 	.short	0x0024


	//----- nvinfo : EIATTR_PARAM_CBANK
	.align		4
        /*0090*/ 	.byte	0x04, 0x0a
        /*0092*/ 	.short	(.L_45 - .L_44)
	.align		4
.L_44:
        /*0094*/ 	.word	index@(.nv.constant0._Z18expIntDoubleKerneliPKdPdiii)
        /*0098*/ 	.short	0x0380
        /*009a*/ 	.short	0x0024


	//----- nvinfo : EIATTR_SW_WAR
	.align		4
.L_45:
        /*009c*/ 	.byte	0x04, 0x36
        /*009e*/ 	.short	(.L_47 - .L_46)
.L_46:
        /*00a0*/ 	.word	0x00000008
.L_47:


//--------------------- .nv.info._Z17expIntFloatKerneliPKfPfiii --------------------------
	.section	.nv.info._Z17expIntFloatKerneliPKfPfiii,"",@"SHT_CUDA_INFO"
	.sectionflags	@""
	.align	4


	//----- nvinfo : EIATTR_CUDA_API_VERSION
	.align		4
        /*0000*/ 	.byte	0x04, 0x37
        /*0002*/ 	.short	(.L_49 - .L_48)
.L_48:
        /*0004*/ 	.word	0x00000082


	//----- nvinfo : EIATTR_KPARAM_INFO
	.align		4
.L_49:
        /*0008*/ 	.byte	0x04, 0x17
        /*000a*/ 	.short	(.L_51 - .L_50)
.L_50:
        /*000c*/ 	.word	0x00000000
        /*0010*/ 	.short	0x0005
        /*0012*/ 	.short	0x0020
        /*0014*/ 	.byte	0x00, 0xf0, 0x11, 0x00


	//----- nvinfo : EIATTR_KPARAM_INFO
	.align		4
.L_51:
        /*0018*/ 	.byte	0x04, 0x17
        /*001a*/ 	.short	(.L_53 - .L_52)
.L_52:
        /*001c*/ 	.word	0x00000000
        /*0020*/ 	.short	0x0004
        /*0022*/ 	.short	0x001c
        /*0024*/ 	.byte	0x00, 0xf0, 0x11, 0x00


	//----- nvinfo : EIATTR_KPARAM_INFO
	.align		4
.L_53:
        /*0028*/ 	.byte	0x04, 0x17
        /*002a*/ 	.short	(.L_55 - .L_54)
.L_54:
        /*002c*/ 	.word	0x00000000
        /*0030*/ 	.short	0x0003
        /*0032*/ 	.short	0x0018
        /*0034*/ 	.byte	0x00, 0xf0, 0x11, 0x00


	//----- nvinfo : EIATTR_KPARAM_INFO
	.align		4
.L_55:
        /*0038*/ 	.byte	0x04, 0x17
        /*003a*/ 	.short	(.L_57 - .L_56)
.L_56:
        /*003c*/ 	.word	0x00000000
        /*0040*/ 	.short	0x0002
        /*0042*/ 	.short	0x0010
        /*0044*/ 	.byte	0x00, 0xf5, 0x21, 0x00


	//----- nvinfo : EIATTR_KPARAM_INFO
	.align		4
.L_57:
        /*0048*/ 	.byte	0x04, 0x17
        /*004a*/ 	.short	(.L_59 - .L_58)
.L_58:
        /*004c*/ 	.word	0x00000000
        /*0050*/ 	.short	0x0001
        /*0052*/ 	.short	0x0008
        /*0054*/ 	.byte	0x00, 0xf5, 0x21, 0x00


	//----- nvinfo : EIATTR_KPARAM_INFO
	.align		4
.L_59:
        /*0058*/ 	.byte	0x04, 0x17
        /*005a*/ 	.short	(.L_61 - .L_60)
.L_60:
        /*005c*/ 	.word	0x00000000
        /*0060*/ 	.short	0x0000
        /*0062*/ 	.short	0x0000
        /*0064*/ 	.byte	0x00, 0xf0, 0x11, 0x00


	//----- nvinfo : EIATTR_SPARSE_MMA_MASK
	.align		4
.L_61:
        /*0068*/ 	.byte	0x03, 0x50
        /*006a*/ 	.short	0x0000


	//----- nvinfo : EIATTR_MAXREG_COUNT
	.align		4
        /*006c*/ 	.byte	0x03, 0x1b
        /*006e*/ 	.short	0x00ff


	//----- nvinfo : EIATTR_MERCURY_ISA_VERSION
	.align		4
        /*0070*/ 	.byte	0x03, 0x5f
        /*0072*/ 	.short	0x0101


	//----- nvinfo : EIATTR_VRC_CTA_INIT_COUNT
	.align		4
        /*0074*/ 	.byte	0x02, 0x4a
	.zero		1
	.zero		1


	//----- nvinfo : EIATTR_EXIT_INSTR_OFFSETS
	.align		4
        /*0078*/ 	.byte	0x04, 0x1c
        /*007a*/ 	.short	(.L_63 - .L_62)


	//   ....[0]....
.L_62:
        /*007c*/ 	.word	0x00000070


	//   ....[1]....
        /*0080*/ 	.word	0x00001ad0


	//----- nvinfo : EIATTR_CRS_STACK_SIZE
	.align		4
.L_63:
        /*0084*/ 	.byte	0x04, 0x1e
        /*0086*/ 	.short	(.L_65 - .L_64)
.L_64:
        /*0088*/ 	.word	0x00000000


	//----- nvinfo : EIATTR_CBANK_PARAM_SIZE
	.align		4
.L_65:
        /*008c*/ 	.byte	0x03, 0x19
        /*008e*/ 	.short	0x0024


	//----- nvinfo : EIATTR_PARAM_CBANK
	.align		4
        /*0090*/ 	.byte	0x04, 0x0a
        /*0092*/ 	.short	(.L_67 - .L_66)
	.align		4
.L_66:
        /*0094*/ 	.word	index@(.nv.constant0._Z17expIntFloatKerneliPKfPfiii)
        /*0098*/ 	.short	0x0380
        /*009a*/ 	.short	0x0024


	//----- nvinfo : EIATTR_SW_WAR
	.align		4
.L_67:
        /*009c*/ 	.byte	0x04, 0x36
        /*009e*/ 	.short	(.L_69 - .L_68)
.L_68:
        /*00a0*/ 	.word	0x00000008
.L_69:


//--------------------- .nv.callgraph             --------------------------
	.section	.nv.callgraph,"",@"SHT_CUDA_CALLGRAPH"
	.align	4
	.sectionentsize	8
	.align		4
        /*0000*/ 	.word	0x00000000
	.align		4
        /*0004*/ 	.word	0xffffffff
	.align		4
        /*0008*/ 	.word	0x00000000
	.align		4
        /*000c*/ 	.word	0xfffffffe
	.align		4
        /*0010*/ 	.word	0x00000000
	.align		4
        /*0014*/ 	.word	0xfffffffd
	.align		4
        /*0018*/ 	.word	0x00000000
	.align		4
        /*001c*/ 	.word	0xfffffffc


//--------------------- .nv.constant3             --------------------------
	.section	.nv.constant3,"a",@progbits
	.align	8
.nv.constant3:
	.type		d_eulerConstF,@object
	.size		d_eulerConstF,(d_epsilonF - d_eulerConstF)
d_eulerConstF:
        /*0000*/ 	.byte	0x68, 0xc4, 0x13, 0x3f
	.type		d_epsilonF,@object
	.size		d_epsilonF,(d_maxIterF - d_epsilonF)
d_epsilonF:
        /*0004*/ 	.byte	0x60, 0x42, 0xa2, 0x0d
	.type		d_maxIterF,@object
	.size		d_maxIterF,(.L_2 - d_maxIterF)
d_maxIterF:
        /*0008*/ 	.byte	0x00, 0x94, 0x35, 0x77
.L_2:
	.zero		4
	.type		d_eulerConstD,@object
	.size		d_eulerConstD,(d_epsilonD - d_eulerConstD)
d_eulerConstD:
        /*0010*/ 	.byte	0x19, 0xb6, 0x6f, 0xfc, 0x8c, 0x78, 0xe2, 0x3f
	.type		d_epsilonD,@object
	.size		d_epsilonD,(d_maxIterD - d_epsilonD)
d_epsilonD:
        /*0018*/ 	.byte	0xa0, 0xc2, 0xeb, 0xfe, 0x4b, 0x48, 0xb4, 0x39
	.type		d_maxIterD,@object
	.size		d_maxIterD,(.L_5 - d_maxIterD)
d_maxIterD:
        /*0020*/ 	.byte	0x00, 0x94, 0x35, 0x77
.L_5:


//--------------------- .text._Z18expIntDoubleKerneliPKdPdiii --------------------------
	.section	.text._Z18expIntDoubleKerneliPKdPdiii,"ax",@progbits
	.align	128
        .global         _Z18expIntDoubleKerneliPKdPdiii
        .type           _Z18expIntDoubleKerneliPKdPdiii,@function
        .size           _Z18expIntDoubleKerneliPKdPdiii,(.L_x_140 - _Z18expIntDoubleKerneliPKdPdiii)
        .other          _Z18expIntDoubleKerneliPKdPdiii,@"STO_CUDA_ENTRY STV_DEFAULT"
_Z18expIntDoubleKerneliPKdPdiii:
.text._Z18expIntDoubleKerneliPKdPdiii:
[----:B------:R-:W-:Y:S01]  /*0000*/  LDC R1, c[0x0][0x37c] ;  /* 0x0000df00ff017b82 */ /* 0x000fe20000000800 */
[----:B------:R-:W0:Y:S07]  /*0010*/  S2R R3, SR_TID.X ;  /* 0x0000000000037919 */ /* 0x000e2e0000002100 */
[----:B------:R-:W0:Y:S01]  /*0020*/  S2UR UR4, SR_CTAID.X ;  /* 0x00000000000479c3 */ /* 0x000e220000002500 */
[----:B------:R-:W1:Y:S07]  /*0030*/  LDCU UR5, c[0x0][0x3a0] ;  /* 0x00007400ff0577ac */ /* 0x000e6e0008000800 */
[----:B------:R-:W0:Y:S02]  /*0040*/  LDC R0, c[0x0][0x360] ;  /* 0x0000d800ff007b82 */ /* 0x000e240000000800 */
[----:B0-----:R-:W-:-:S05]  /*0050*/  IMAD R0, R0, UR4, R3 ;  /* 0x0000000400007c24 */ /* 0x001fca000f8e0203 */
[----:B-1----:R-:W-:-:S13]  /*0060*/  ISETP.GE.AND P0, PT, R0, UR5, PT ;  /* 0x0000000500007c0c */ /* 0x002fda000bf06270 */
[----:B------:R-:W-:Y:S05]  /*0070*/  @P0 EXIT ;  /* 0x000000000000094d */ /* 0x000fea0003800000 */
[----:B------:R-:W0:Y:S01]  /*0080*/  LDC.64 R8, c[0x0][0x398] ;  /* 0x0000e600ff087b82 */ /* 0x000e220000000a00 */
[----:B------:R-:W1:Y:S01]  /*0090*/  LDCU.64 UR4, c[0x0][0x358] ;  /* 0x00006b00ff0477ac */ /* 0x000e620008000a00 */
[----:B------:R-:W2:Y:S06]  /*00a0*/  LDCU UR8, c[0x3][0x20] ;  /* 0x00c00400ff0877ac */ /* 0x000eac0008000800 */
[----:B------:R-:W3:Y:S01]  /*00b0*/  LDC.64 R18, c[0x0][0x388] ;  /* 0x0000e200ff127b82 */ /* 0x000ee20000000a00 */
[----:B------:R-:W4:Y:S01]  /*00c0*/  LDCU.64 UR6, c[0x3][0x18] ;  /* 0x00c00300ff0677ac */ /* 0x000f220008000a00 */
[----:B0-----:R-:W-:Y:S01]  /*00d0*/  IABS R7, R8 ;  /* 0x0000000800077213 */ /* 0x001fe20000000000 */
[----:B------:R-:W-:-:S03]  /*00e0*/  IMAD.IADD R3, R0, 0x1, R9 ;  /* 0x0000000100037824 */ /* 0x000fc600078e0209 */
[----:B------:R-:W0:Y:S02]  /*00f0*/  I2F.RP R2, R7 ;  /* 0x0000000700027306 */ /* 0x000e240000209400 */
[----:B------:R-:W-:-:S06]  /*0100*/  IABS R0, R3 ;  /* 0x0000000300007213 */ /* 0x000fcc0000000000 */
[----:B0-----:R-:W0:Y:S02]  /*0110*/  MUFU.RCP R2, R2 ;  /* 0x0000000200027308 */ /* 0x001e240000001000 */
[----:B0-----:R-:W-:-:S06]  /*0120*/  VIADD R4, R2, 0xffffffe ;  /* 0x0ffffffe02047836 */ /* 0x001fcc0000000000 */
[----:B------:R0:W1:Y:S02]  /*0130*/  F2I.FTZ.U32.TRUNC.NTZ R5, R4 ;  /* 0x0000000400057305 */ /* 0x000064000021f000 */
[----:B0-----:R-:W-:Y:S02]  /*0140*/  IMAD.MOV.U32 R4, RZ, RZ, RZ ;  /* 0x000000ffff047224 */ /* 0x001fe400078e00ff */
[----:B-1----:R-:W-:-:S04]  /*0150*/  IMAD.MOV R6, RZ, RZ, -R5 ;  /* 0x000000ffff067224 */ /* 0x002fc800078e0a05 */
[----:B------:R-:W-:-:S04]  /*0160*/  IMAD R9, R6, R7, RZ ;  /* 0x0000000706097224 */ /* 0x000fc800078e02ff */
[----:B------:R-:W-:-:S06]  /*0170*/  IMAD.HI.U32 R5, R5, R9, R4 ;  /* 0x0000000905057227 */ /* 0x000fcc00078e0004 */
[----:B------:R-:W-:-:S04]  /*0180*/  IMAD.HI.U32 R2, R5, R0, RZ ;  /* 0x0000000005027227 */ /* 0x000fc800078e00ff */
[----:B------:R-:W-:-:S04]  /*0190*/  IMAD.MOV R5, RZ, RZ, -R2 ;  /* 0x000000ffff057224 */ /* 0x000fc800078e0a02 */
[----:B------:R-:W-:-:S05]  /*01a0*/  IMAD R0, R7, R5, R0 ;  /* 0x0000000507007224 */ /* 0x000fca00078e0200 */
[----:B------:R-:W-:-:S13]  /*01b0*/  ISETP.GT.U32.AND P1, PT, R7, R0, PT ;  /* 0x000000000700720c */ /* 0x000fda0003f24070 */
[----:B------:R-:W-:Y:S02]  /*01c0*/  @!P1 IMAD.IADD R0, R0, 0x1, -R7 ;  /* 0x0000000100009824 */ /* 0x000fe400078e0a07 */
[----:B------:R-:W-:Y:S01]  /*01d0*/  @!P1 VIADD R2, R2, 0x1 ;  /* 0x0000000102029836 */ /* 0x000fe20000000000 */
[----:B------:R-:W-:Y:S02]  /*01e0*/  ISETP.NE.AND P1, PT, R8, RZ, PT ;  /* 0x000000ff0800720c */ /* 0x000fe40003f25270 */
[----:B------:R-:W-:Y:S02]  /*01f0*/  ISETP.GE.U32.AND P0, PT, R0, R7, PT ;  /* 0x000000070000720c */ /* 0x000fe40003f06070 */
[----:B------:R-:W-:-:S04]  /*0200*/  LOP3.LUT R0, R3, R8, RZ, 0x3c, !PT ;  /* 0x0000000803007212 */ /* 0x000fc800078e3cff */
[----:B------:R-:W-:-:S07]  /*0210*/  ISETP.GE.AND P2, PT, R0, RZ, PT ;  /* 0x000000ff0000720c */ /* 0x000fce0003f46270 */
[----:B------:R-:W-:-:S06]  /*0220*/  @P0 VIADD R2, R2, 0x1 ;  /* 0x0000000102020836 */ /* 0x000fcc0000000000 */
[----:B------:R-:W-:Y:S02]  /*0230*/  @!P2 IADD3 R2, PT, PT, -R2, RZ, RZ ;  /* 0x000000ff0202a210 */ /* 0x000fe40007ffe1ff */
[----:B------:R-:W-:-:S05]  /*0240*/  @!P1 LOP3.LUT R2, RZ, R8, RZ, 0x33, !PT ;  /* 0x00000008ff029212 */ /* 0x000fca00078e33ff */
[----:B------:R-:W-:-:S04]  /*0250*/  IMAD.MOV R5, RZ, RZ, -R2 ;  /* 0x000000ffff057224 */ /* 0x000fc800078e0a02 */
[----:B------:R-:W-:-:S04]  /*0260*/  IMAD R5, R8, R5, R3 ;  /* 0x0000000508057224 */ /* 0x000fc800078e0203 */
[----:B---3--:R-:W-:-:S06]  /*0270*/  IMAD.WIDE R18, R5, 0x8, R18 ;  /* 0x0000000805127825 */ /* 0x008fcc00078e0212 */
[----:B------:R-:W5:Y:S01]  /*0280*/  LDG.E.64 R18, desc[UR4][R18.64] ;  /* 0x0000000412127981 */ /* 0x000f62000c1e1b00 */
[C---:B------:R-:W-:Y:S01]  /*0290*/  ISETP.NE.AND P0, PT, R2.reuse, RZ, PT ;  /* 0x000000ff0200720c */ /* 0x040fe20003f05270 */
[----:B------:R-:W-:Y:S01]  /*02a0*/  BSSY.RECONVERGENT B0, `(.L_x_0) ;  /* 0x0000294000007945 */ /* 0x000fe20003800200 */
[----:B------:R-:W-:-:S11]  /*02b0*/  VIADD R4, R2, 0xffffffff ;  /* 0xffffffff02047836 */ /* 0x000fd60000000000 */
[----:B--2-4-:R-:W-:Y:S05]  /*02c0*/  @P0 BRA `(.L_x_1) ;  /* 0x0000000400600947 */ /* 0x014fea0003800000 */
[----:B------:R-:W-:Y:S01]  /*02d0*/  IMAD.MOV.U32 R4, RZ, RZ, 0x652b82fe ;  /* 0x652b82feff047424 */ /* 0x000fe200078e00ff */
[----:B------:R-:W-:Y:S01]  /*02e0*/  UMOV UR10, 0xfefa39ef ;  /* 0xfefa39ef000a7882 */ /* 0x000fe20000000000 */
[----:B------:R-:W-:Y:S01]  /*02f0*/  IMAD.MOV.U32 R5, RZ, RZ, 0x3ff71547 ;  /* 0x3ff71547ff057424 */ /* 0x000fe200078e00ff */
[----:B------:R-:W-:Y:S01]  /*0300*/  UMOV UR11, 0x3fe62e42 ;  /* 0x3fe62e42000b7882 */ /* 0x000fe20000000000 */
[----:B-----5:R-:W0:Y:S01]  /*0310*/  MUFU.RCP64H R11, R19 ;  /* 0x00000013000b7308 */ /* 0x020e220000001800 */
[----:B------:R-:W-:Y:S01]  /*0320*/  IMAD.MOV.U32 R10, RZ, RZ, 0x1 ;  /* 0x00000001ff0a7424 */ /* 0x000fe200078e00ff */
[----:B------:R-:W-:Y:S01]  /*0330*/  DADD R14, -RZ, -R18 ;  /* 0x00000000ff0e7229 */ /* 0x000fe20000000912 */
[----:B------:R-:W-:Y:S01]  /*0340*/  BSSY.RECONVERGENT B1, `(.L_x_2) ;  /* 0x000003c000017945 */ /* 0x000fe20003800200 */
[----:B------:R-:W-:-:S08]  /*0350*/  DFMA R4, R18, -R4, 6.75539944105574400000e+15 ;  /* 0x433800001204742b */ /* 0x000fd00000000804 */
[----:B------:R-:W-:Y:S01]  /*0360*/  DADD R6, R4, -6.75539944105574400000e+15 ;  /* 0xc338000004067429 */ /* 0x000fe20000000000 */
[----:B------:R-:W-:Y:S01]  /*0370*/  FSETP.GEU.AND P0, PT, |R15|, 4.1917929649353027344, PT ;  /* 0x4086232b0f00780b */ /* 0x000fe20003f0e200 */
[----:B0-----:R-:W-:-:S06]  /*0380*/  DFMA R12, -R18, R10, 1 ;  /* 0x3ff00000120c742b */ /* 0x001fcc000000010a */
[----:B------:R-:W-:Y:S01]  /*0390*/  DFMA R8, R6, -UR10, -R18 ;  /* 0x8000000a06087c2b */ /* 0x000fe20008000812 */
[----:B------:R-:W-:Y:S01]  /*03a0*/  UMOV UR10, 0x3b39803f ;  /* 0x3b39803f000a7882 */ /* 0x000fe20000000000 */
[----:B------:R-:W-:Y:S01]  /*03b0*/  UMOV UR11, 0x3c7abc9e ;  /* 0x3c7abc9e000b7882 */ /* 0x000fe20000000000 */
[----:B------:R-:W-:-:S05]  /*03c0*/  DFMA R12, R12, R12, R12 ;  /* 0x0000000c0c0c722b */ /* 0x000fca000000000c */
[----:B------:R-:W-:Y:S01]  /*03d0*/  DFMA R8, R6, -UR10, R8 ;  /* 0x8000000a06087c2b */ /* 0x000fe20008000008 */
[----:B------:R-:W-:Y:S01]  /*03e0*/  UMOV UR10, 0x69ce2bdf ;  /* 0x69ce2bdf000a7882 */ /* 0x000fe20000000000 */
[----:B------:R-:W-:Y:S01]  /*03f0*/  IMAD.MOV.U32 R6, RZ, RZ, -0x35dec16 ;  /* 0xfca213eaff067424 */ /* 0x000fe200078e00ff */
[----:B------:R-:W-:Y:S01]  /*0400*/  UMOV UR11, 0x3e5ade15 ;  /* 0x3e5ade15000b7882 */ /* 0x000fe20000000000 */
[----:B------:R-:W-:Y:S01]  /*0410*/  IMAD.MOV.U32 R7, RZ, RZ, 0x3e928af3 ;  /* 0x3e928af3ff077424 */ /* 0x000fe200078e00ff */
[----:B------:R-:W-:-:S05]  /*0420*/  DFMA R12, R10, R12, R10 ;  /* 0x0000000c0a0c722b */ /* 0x000fca000000000a */
[----:B------:R-:W-:Y:S01]  /*0430*/  DFMA R6, R8, UR10, R6 ;  /* 0x0000000a08067c2b */ /* 0x000fe20008000006 */
[----:B------:R-:W-:Y:S01]  /*0440*/  UMOV UR10, 0x62401315 ;  /* 0x62401315000a7882 */ /* 0x000fe20000000000 */
[----:B------:R-:W-:-:S06]  /*0450*/  UMOV UR11, 0x3ec71dee ;  /* 0x3ec71dee000b7882 */ /* 0x000fcc0000000000 */
[----:B------:R-:W-:Y:S01]  /*0460*/  DFMA R6, R8, R6, UR10 ;  /* 0x0000000a08067e2b */ /* 0x000fe20008000006 */
        /* <DEDUP_REMOVED lines=20> */
[----:B------:R-:W-:-:S08]  /*05b0*/  DFMA R6, R8, R6, UR10 ;  /* 0x0000000a08067e2b */ /* 0x000fd00008000006 */
[----:B------:R-:W-:-:S08]  /*05c0*/  DFMA R6, R8, R6, 1 ;  /* 0x3ff000000806742b */ /* 0x000fd00000000006 */
[----:B------:R-:W-:Y:S02]  /*05d0*/  DFMA R8, R8, R6, 1 ;  /* 0x3ff000000808742b */ /* 0x000fe40000000006 */
[----:B------:R-:W-:-:S08]  /*05e0*/  DFMA R6, -R18, R12, 1 ;  /* 0x3ff000001206742b */ /* 0x000fd0000000010c */
[----:B------:R-:W-:Y:S01]  /*05f0*/  DFMA R12, R12, R6, R12 ;  /* 0x000000060c0c722b */ /* 0x000fe2000000000c */
[----:B------:R-:W-:Y:S01]  /*0600*/  LEA R7, R4, R9, 0x14 ;  /* 0x0000000904077211 */ /* 0x000fe200078ea0ff */
[----:B------:R-:W-:Y:S01]  /*0610*/  IMAD.MOV.U32 R6, RZ, RZ, R8 ;  /* 0x000000ffff067224 */ /* 0x000fe200078e0008 */
[----:B------:R-:W-:Y:S08]  /*0620*/  @!P0 BRA `(.L_x_3) ;  /* 0x0000000000348947 */ /* 0x000ff00003800000 */
[----:B------:R-:W-:Y:S01]  /*0630*/  FSETP.GEU.AND P1, PT, |R15|, 4.2275390625, PT ;  /* 0x408748000f00780b */ /* 0x000fe20003f2e200 */
[C---:B------:R-:W-:Y:S02]  /*0640*/  DADD R6, -R18.reuse, +INF ;  /* 0x7ff0000012067429 */ /* 0x040fe40000000100 */
[----:B------:R-:W-:-:S08]  /*0650*/  DSETP.GT.AND P0, PT, R18, RZ, PT ;  /* 0x000000ff1200722a */ /* 0x000fd00003f04000 */
[----:B------:R-:W-:Y:S02]  /*0660*/  FSEL R6, R6, RZ, !P0 ;  /* 0x000000ff06067208 */ /* 0x000fe40004000000 */
[----:B------:R-:W-:Y:S02]  /*0670*/  @!P1 LEA.HI R0, R4, R4, RZ, 0x1 ;  /* 0x0000000404009211 */ /* 0x000fe400078f08ff */
[----:B------:R-:W-:Y:S02]  /*0680*/  FSEL R7, R7, RZ, !P0 ;  /* 0x000000ff07077208 */ /* 0x000fe40004000000 */
[----:B------:R-:W-:-:S05]  /*0690*/  @!P1 SHF.R.S32.HI R5, RZ, 0x1, R0 ;  /* 0x00000001ff059819 */ /* 0x000fca0000011400 */
[----:B------:R-:W-:Y:S02]  /*06a0*/  @!P1 IMAD.IADD R4, R4, 0x1, -R5 ;  /* 0x0000000104049824 */ /* 0x000fe400078e0a05 */
[----:B------:R-:W-:-:S03]  /*06b0*/  @!P1 IMAD R5, R5, 0x100000, R9 ;  /* 0x0010000005059824 */ /* 0x000fc600078e0209 */
[----:B------:R-:W-:Y:S01]  /*06c0*/  @!P1 LEA R9, R4, 0x3ff00000, 0x14 ;  /* 0x3ff0000004099811 */ /* 0x000fe200078ea0ff */
[----:B------:R-:W-:Y:S02]  /*06d0*/  @!P1 IMAD.MOV.U32 R4, RZ, RZ, R8 ;  /* 0x000000ffff049224 */ /* 0x000fe400078e0008 */
[----:B------:R-:W-:-:S06]  /*06e0*/  @!P1 IMAD.MOV.U32 R8, RZ, RZ, RZ ;  /* 0x000000ffff089224 */ /* 0x000fcc00078e00ff */
[----:B------:R-:W-:-:S11]  /*06f0*/  @!P1 DMUL R6, R4, R8 ;  /* 0x0000000804069228 */ /* 0x000fd60000000000 */
.L_x_3:
[----:B------:R-:W-:Y:S05]  /*0700*/  BSYNC.RECONVERGENT B1 ;  /* 0x0000000000017941 */ /* 0x000fea0003800200 */
.L_x_2:
[----:B------:R-:W-:Y:S01]  /*0710*/  IMAD.MOV.U32 R4, RZ, RZ, R6 ;  /* 0x000000ffff047224 */ /* 0x000fe200078e0006 */
[----:B------:R-:W-:Y:S01]  /*0720*/  FSETP.GEU.AND P1, PT, |R7|, 6.5827683646048100446e-37, PT ;  /* 0x036000000700780b */ /* 0x000fe20003f2e200 */
[----:B------:R-:W-:Y:S01]  /*0730*/  IMAD.MOV.U32 R5, RZ, RZ, R7 ;  /* 0x000000ffff057224 */ /* 0x000fe200078e0007 */
[----:B------:R-:W-:Y:S05]  /*0740*/  BSSY.RECONVERGENT B1, `(.L_x_4) ;  /* 0x000000f000017945 */ /* 0x000fea0003800200 */
[----:B------:R-:W-:-:S08]  /*0750*/  DMUL R16, R12, R4 ;  /* 0x000000040c107228 */ /* 0x000fd00000000000 */
[----:B------:R-:W-:-:S08]  /*0760*/  DFMA R4, -R18, R16, R4 ;  /* 0x000000101204722b */ /* 0x000fd00000000104 */
[----:B------:R-:W-:-:S10]  /*0770*/  DFMA R16, R12, R4, R16 ;  /* 0x000000040c10722b */ /* 0x000fd40000000010 */
[----:B------:R-:W-:-:S05]  /*0780*/  FFMA R0, RZ, R19, R17 ;  /* 0x00000013ff007223 */ /* 0x000fca0000000011 */
[----:B------:R-:W-:-:S13]  /*0790*/  FSETP.GT.AND P0, PT, |R0|, 1.469367938527859385e-39, PT ;  /* 0x001000000000780b */ /* 0x000fda0003f04200 */
[----:B------:R-:W-:Y:S05]  /*07a0*/  @P0 BRA P1, `(.L_x_5) ;  /* 0x0000000000200947 */ /* 0x000fea0000800000 */
[----:B------:R-:W-:Y:S01]  /*07b0*/  MOV R20, R6 ;  /* 0x0000000600147202 */ /* 0x000fe20000000f00 */
[----:B------:R-:W-:Y:S01]  /*07c0*/  IMAD.MOV.U32 R21, RZ, RZ, R7 ;  /* 0x000000ffff157224 */ /* 0x000fe200078e0007 */
[----:B------:R-:W-:Y:S01]  /*07d0*/  MOV R0, 0x810 ;  /* 0x0000081000007802 */ /* 0x000fe20000000f00 */
[----:B------:R-:W-:Y:S02]  /*07e0*/  IMAD.MOV.U32 R22, RZ, RZ, R18 ;  /* 0x000000ffff167224 */ /* 0x000fe400078e0012 */
[----:B------:R-:W-:-:S07]  /*07f0*/  IMAD.MOV.U32 R25, RZ, RZ, R19 ;  /* 0x000000ffff197224 */ /* 0x000fce00078e0013 */
[----:B------:R-:W-:Y:S05]  /*0800*/  CALL.REL.NOINC `($__internal_1_$__cuda_sm20_div_rn_f64_full) ;  /* 0x0000002400ac7944 */ /* 0x000fea0003c00000 */
[----:B------:R-:W-:Y:S02]  /*0810*/  IMAD.MOV.U32 R16, RZ, RZ, R28 ;  /* 0x000000ffff107224 */ /* 0x000fe400078e001c */
[----:B------:R-:W-:-:S07]  /*0820*/  IMAD.MOV.U32 R17, RZ, RZ, R29 ;  /* 0x000000ffff117224 */ /* 0x000fce00078e001d */
.L_x_5:
[----:B------:R-:W-:Y:S05]  /*0830*/  BSYNC.RECONVERGENT B1 ;  /* 0x0000000000017941 */ /* 0x000fea0003800200 */
.L_x_4:
[----:B------:R-:W-:Y:S05]  /*0840*/  BRA `(.L_x_6) ;  /* 0x0000002000e47947 */ /* 0x000fea0003800000 */
.L_x_1:
[----:B-----5:R-:W-:-:S14]  /*0850*/  DSETP.GT.AND P0, PT, R18, 1, PT ;  /* 0x3ff000001200742a */ /* 0x020fdc0003f04000 */
[----:B------:R-:W-:Y:S05]  /*0860*/  @!P0 BRA `(.L_x_7) ;  /* 0x0000000800508947 */ /* 0x000fea0003800000 */
[----:B------:R-:W0:Y:S01]  /*0870*/  I2F.F64 R6, R2 ;  /* 0x0000000200067312 */ /* 0x000e220000201c00 */
[----:B------:R-:W-:Y:S01]  /*0880*/  BSSY.RECONVERGENT B2, `(.L_x_8) ;  /* 0x0000013000027945 */ /* 0x000fe20003800200 */
[----:B0-----:R-:W-:-:S06]  /*0890*/  DADD R20, R18, R6 ;  /* 0x0000000012147229 */ /* 0x001fcc0000000006 */
[----:B------:R-:W0:Y:S04]  /*08a0*/  MUFU.RCP64H R7, R21 ;  /* 0x0000001500077308 */ /* 0x000e280000001800 */
[----:B------:R-:W-:-:S05]  /*08b0*/  VIADD R6, R21, 0x300402 ;  /* 0x0030040215067836 */ /* 0x000fca0000000000 */
[----:B------:R-:W-:Y:S01]  /*08c0*/  FSETP.GEU.AND P0, PT, |R6|, 5.8789094863358348022e-39, PT ;  /* 0x004004020600780b */ /* 0x000fe20003f0e200 */
[----:B0-----:R-:W-:-:S08]  /*08d0*/  DFMA R8, -R20, R6, 1 ;  /* 0x3ff000001408742b */ /* 0x001fd00000000106 */
[----:B------:R-:W-:-:S08]  /*08e0*/  DFMA R8, R8, R8, R8 ;  /* 0x000000080808722b */ /* 0x000fd00000000008 */
[----:B------:R-:W-:Y:S01]  /*08f0*/  DFMA R8, R6, R8, R6 ;  /* 0x000000080608722b */ /* 0x000fe20000000006 */
[----:B------:R-:W-:Y:S01]  /*0900*/  IMAD.MOV.U32 R6, RZ, RZ, R20 ;  /* 0x000000ffff067224 */ /* 0x000fe200078e0014 */
[----:B------:R-:W-:-:S06]  /*0910*/  MOV R7, R21 ;  /* 0x0000001500077202 */ /* 0x000fcc0000000f00 */
[----:B------:R-:W-:-:S08]  /*0920*/  DFMA R10, -R20, R8, 1 ;  /* 0x3ff00000140a742b */ /* 0x000fd00000000108 */
[----:B------:R-:W-:Y:S01]  /*0930*/  DFMA R16, R8, R10, R8 ;  /* 0x0000000a0810722b */ /* 0x000fe20000000008 */
[----:B------:R-:W-:Y:S10]  /*0940*/  @P0 BRA `(.L_x_9) ;  /* 0x0000000000180947 */ /* 0x000ff40003800000 */
[----:B------:R-:W-:Y:S02]  /*0950*/  LOP3.LUT R22, R21, 0x7fffffff, RZ, 0xc0, !PT ;  /* 0x7fffffff15167812 */ /* 0x000fe400078ec0ff */
[----:B------:R-:W-:-:S03]  /*0960*/  MOV R0, 0x990 ;  /* 0x0000099000007802 */ /* 0x000fc60000000f00 */
[----:B------:R-:W-:-:S07]  /*0970*/  VIADD R22, R22, 0xfff00000 ;  /* 0xfff0000016167836 */ /* 0x000fce0000000000 */
[----:B------:R-:W-:Y:S05]  /*0980*/  CALL.REL.NOINC `($__internal_0_$__cuda_sm20_dblrcp_rn_slowpath_v3) ;  /* 0x0000002000a87944 */ /* 0x000fea0003c00000 */
[----:B------:R-:W-:Y:S02]  /*0990*/  IMAD.MOV.U32 R16, RZ, RZ, R32 ;  /* 0x000000ffff107224 */ /* 0x000fe400078e0020 */
[----:B------:R-:W-:-:S07]  /*09a0*/  IMAD.MOV.U32 R17, RZ, RZ, R33 ;  /* 0x000000ffff117224 */ /* 0x000fce00078e0021 */
.L_x_9:
[----:B------:R-:W-:Y:S05]  /*09b0*/  BSYNC.RECONVERGENT B2 ;  /* 0x0000000000027941 */ /* 0x000fea0003800200 */
.L_x_8:
[----:B------:R-:W0:Y:S02]  /*09c0*/  LDCU UR9, c[0x3][0x20] ;  /* 0x00c00400ff0977ac */ /* 0x000e240008000800 */
[----:B0-----:R-:W-:-:S09]  /*09d0*/  UISETP.GE.AND UP0, UPT, UR9, 0x1, UPT ;  /* 0x000000010900788c */ /* 0x001fd2000bf06270 */
[----:B------:R-:W-:Y:S05]  /*09e0*/  BRA.U !UP0, `(.L_x_10) ;  /* 0x0000000508007547 */ /* 0x000fea000b800000 */
[----:B------:R-:W-:Y:S01]  /*09f0*/  BSSY.RECONVERGENT B2, `(.L_x_10) ;  /* 0x000003f000027945 */ /* 0x000fe20003800200 */
[----:B------:R-:W-:Y:S01]  /*0a00*/  IMAD.MOV.U32 R5, RZ, RZ, 0x1 ;  /* 0x00000001ff057424 */ /* 0x000fe200078e00ff */
[----:B------:R-:W-:Y:S01]  /*0a10*/  MOV R13, R17 ;  /* 0x00000011000d7202 */ /* 0x000fe20000000f00 */
[----:B------:R-:W-:Y:S02]  /*0a20*/  IMAD.MOV.U32 R10, RZ, RZ, -0x1 ;  /* 0xffffffffff0a7424 */ /* 0x000fe400078e00ff */
[----:B------:R-:W-:Y:S02]  /*0a30*/  IMAD.MOV.U32 R11, RZ, RZ, 0x7fefffff ;  /* 0x7fefffffff0b7424 */ /* 0x000fe400078e00ff */
[----:B------:R-:W-:-:S07]  /*0a40*/  IMAD.MOV.U32 R12, RZ, RZ, R16 ;  /* 0x000000ffff0c7224 */ /* 0x000fce00078e0010 */
.L_x_15:
[----:B------:R-:W-:Y:S01]  /*0a50*/  IMAD.IADD R0, R4, 0x1, R5 ;  /* 0x0000000104007824 */ /* 0x000fe200078e0205 */
[----:B------:R-:W-:Y:S01]  /*0a60*/  DADD R6, R6, 2 ;  /* 0x4000000006067429 */ /* 0x000fe20000000000 */
[----:B------:R-:W-:Y:S02]  /*0a70*/  BSSY.RECONVERGENT B3, `(.L_x_11) ;  /* 0x0000016000037945 */ /* 0x000fe40003800200 */
[----:B------:R-:W-:-:S04]  /*0a80*/  IMAD.MOV R8, RZ, RZ, -R0 ;  /* 0x000000ffff087224 */ /* 0x000fc800078e0a00 */
[----:B------:R-:W-:-:S06]  /*0a90*/  IMAD R8, R8, R5, RZ ;  /* 0x0000000508087224 */ /* 0x000fcc00078e02ff */
[----:B------:R-:W0:Y:S02]  /*0aa0*/  I2F.F64 R8, R8 ;  /* 0x0000000800087312 */ /* 0x000e240000201c00 */
[----:B0-----:R-:W-:-:S06]  /*0ab0*/  DFMA R22, R8, R12, R6 ;  /* 0x0000000c0816722b */ /* 0x001fcc0000000006 */
[----:B------:R-:W0:Y:S04]  /*0ac0*/  MUFU.RCP64H R13, R23 ;  /* 0x00000017000d7308 */ /* 0x000e280000001800 */
[----:B------:R-:W-:-:S05]  /*0ad0*/  VIADD R12, R23, 0x300402 ;  /* 0x00300402170c7836 */ /* 0x000fca0000000000 */
[----:B------:R-:W-:Y:S01]  /*0ae0*/  FSETP.GEU.AND P0, PT, |R12|, 5.8789094863358348022e-39, PT ;  /* 0x004004020c00780b */ /* 0x000fe20003f0e200 */
[----:B0-----:R-:W-:-:S08]  /*0af0*/  DFMA R14, -R22, R12, 1 ;  /* 0x3ff00000160e742b */ /* 0x001fd0000000010c */
[----:B------:R-:W-:-:S08]  /*0b00*/  DFMA R14, R14, R14, R14 ;  /* 0x0000000e0e0e722b */ /* 0x000fd0000000000e */
[----:B------:R-:W-:-:S08]  /*0b10*/  DFMA R14, R12, R14, R12 ;  /* 0x0000000e0c0e722b */ /* 0x000fd0000000000c */
[----:B------:R-:W-:-:S08]  /*0b20*/  DFMA R20, -R22, R14, 1 ;  /* 0x3ff000001614742b */ /* 0x000fd0000000010e */
[----:B------:R-:W-:Y:S01]  /*0b30*/  DFMA R12, R14, R20, R14 ;  /* 0x000000140e0c722b */ /* 0x000fe2000000000e */
[----:B------:R-:W-:Y:S10]  /*0b40*/  @P0 BRA `(.L_x_12) ;  /* 0x0000000000200947 */ /* 0x000ff40003800000 */
[----:B------:R-:W-:Y:S01]  /*0b50*/  LOP3.LUT R0, R23, 0x7fffffff, RZ, 0xc0, !PT ;  /* 0x7fffffff17007812 */ /* 0x000fe200078ec0ff */
[----:B------:R-:W-:Y:S02]  /*0b60*/  IMAD.MOV.U32 R20, RZ, RZ, R22 ;  /* 0x000000ffff147224 */ /* 0x000fe400078e0016 */
[----:B------:R-:W-:Y:S02]  /*0b70*/  IMAD.MOV.U32 R21, RZ, RZ, R23 ;  /* 0x000000ffff157224 */ /* 0x000fe400078e0017 */
[----:B------:R-:W-:Y:S01]  /*0b80*/  VIADD R22, R0, 0xfff00000 ;  /* 0xfff0000000167836 */ /* 0x000fe20000000000 */
[----:B------:R-:W-:-:S07]  /*0b90*/  MOV R0, 0xbb0 ;  /* 0x00000bb000007802 */ /* 0x000fce0000000f00 */
[----:B------:R-:W-:Y:S05]  /*0ba0*/  CALL.REL.NOINC `($__internal_0_$__cuda_sm20_dblrcp_rn_slowpath_v3) ;  /* 0x0000002000207944 */ /* 0x000fea0003c00000 */
[----:B------:R-:W-:Y:S01]  /*0bb0*/  IMAD.MOV.U32 R12, RZ, RZ, R32 ;  /* 0x000000ffff0c7224 */ /* 0x000fe200078e0020 */
[----:B------:R-:W-:-:S07]  /*0bc0*/  MOV R13, R33 ;  /* 0x00000021000d7202 */ /* 0x000fce0000000f00 */
.L_x_12:
[----:B------:R-:W-:Y:S05]  /*0bd0*/  BSYNC.RECONVERGENT B3 ;  /* 0x0000000000037941 */ /* 0x000fea0003800200 */
.L_x_11:
[----:B------:R-:W0:Y:S01]  /*0be0*/  MUFU.RCP64H R15, R11 ;  /* 0x0000000b000f7308 */ /* 0x000e220000001800 */
[----:B------:R-:W-:Y:S01]  /*0bf0*/  IMAD.MOV.U32 R14, RZ, RZ, 0x1 ;  /* 0x00000001ff0e7424 */ /* 0x000fe200078e00ff */
[----:B------:R-:W-:Y:S01]  /*0c00*/  FSETP.GEU.AND P1, PT, |R9|, 6.5827683646048100446e-37, PT ;  /* 0x036000000900780b */ /* 0x000fe20003f2e200 */
[----:B------:R-:W-:Y:S04]  /*0c10*/  BSSY.RECONVERGENT B1, `(.L_x_13) ;  /* 0x0000014000017945 */ /* 0x000fe80003800200 */
[----:B0-----:R-:W-:-:S08]  /*0c20*/  DFMA R20, R14, -R10, 1 ;  /* 0x3ff000000e14742b */ /* 0x001fd0000000080a */
[----:B------:R-:W-:-:S08]  /*0c30*/  DFMA R20, R20, R20, R20 ;  /* 0x000000141414722b */ /* 0x000fd00000000014 */
[----:B------:R-:W-:-:S08]  /*0c40*/  DFMA R20, R14, R20, R14 ;  /* 0x000000140e14722b */ /* 0x000fd0000000000e */
[----:B------:R-:W-:-:S08]  /*0c50*/  DFMA R14, R20, -R10, 1 ;  /* 0x3ff00000140e742b */ /* 0x000fd0000000080a */
[----:B------:R-:W-:-:S08]  /*0c60*/  DFMA R14, R20, R14, R20 ;  /* 0x0000000e140e722b */ /* 0x000fd00000000014 */
[----:B------:R-:W-:-:S08]  /*0c70*/  DMUL R20, R8, R14 ;  /* 0x0000000e08147228 */ /* 0x000fd00000000000 */
[----:B------:R-:W-:-:S08]  /*0c80*/  DFMA R22, R20, -R10, R8 ;  /* 0x8000000a1416722b */ /* 0x000fd00000000008 */
[----:B------:R-:W-:-:S10]  /*0c90*/  DFMA R14, R14, R22, R20 ;  /* 0x000000160e0e722b */ /* 0x000fd40000000014 */
[----:B------:R-:W-:-:S05]  /*0ca0*/  FFMA R0, RZ, R11, R15 ;  /* 0x0000000bff007223 */ /* 0x000fca000000000f */
[----:B------:R-:W-:-:S13]  /*0cb0*/  FSETP.GT.AND P0, PT, |R0|, 1.469367938527859385e-39, PT ;  /* 0x001000000000780b */ /* 0x000fda0003f04200 */
[----:B------:R-:W-:Y:S05]  /*0cc0*/  @P0 BRA P1, `(.L_x_14) ;  /* 0x0000000000200947 */ /* 0x000fea0000800000 */
[----:B------:R-:W-:Y:S01]  /*0cd0*/  IMAD.MOV.U32 R20, RZ, RZ, R8 ;  /* 0x000000ffff147224 */ /* 0x000fe200078e0008 */
[----:B------:R-:W-:Y:S01]  /*0ce0*/  MOV R0, 0xd30 ;  /* 0x00000d3000007802 */ /* 0x000fe20000000f00 */
[----:B------:R-:W-:Y:S02]  /*0cf0*/  IMAD.MOV.U32 R21, RZ, RZ, R9 ;  /* 0x000000ffff157224 */ /* 0x000fe400078e0009 */
[----:B------:R-:W-:Y:S02]  /*0d00*/  IMAD.MOV.U32 R22, RZ, RZ, R10 ;  /* 0x000000ffff167224 */ /* 0x000fe400078e000a */
[----:B------:R-:W-:-:S07]  /*0d10*/  IMAD.MOV.U32 R25, RZ, RZ, R11 ;  /* 0x000000ffff197224 */ /* 0x000fce00078e000b */
[----:B------:R-:W-:Y:S05]  /*0d20*/  CALL.REL.NOINC `($__internal_1_$__cuda_sm20_div_rn_f64_full) ;  /* 0x0000002000647944 */ /* 0x000fea0003c00000 */
[----:B------:R-:W-:Y:S02]  /*0d30*/  IMAD.MOV.U32 R14, RZ, RZ, R28 ;  /* 0x000000ffff0e7224 */ /* 0x000fe400078e001c */
[----:B------:R-:W-:-:S07]  /*0d40*/  IMAD.MOV.U32 R15, RZ, RZ, R29 ;  /* 0x000000ffff0f7224 */ /* 0x000fce00078e001d */
.L_x_14:
[----:B------:R-:W-:Y:S05]  /*0d50*/  BSYNC.RECONVERGENT B1 ;  /* 0x0000000000017941 */ /* 0x000fea0003800200 */
.L_x_13:
[----:B------:R-:W-:Y:S01]  /*0d60*/  DADD R10, R6, R14 ;  /* 0x00000000060a7229 */ /* 0x000fe2000000000e */
[C---:B------:R-:W-:Y:S02]  /*0d70*/  ISETP.NE.AND P0, PT, R5.reuse, UR8, PT ;  /* 0x0000000805007c0c */ /* 0x040fe4000bf05270 */
[----:B------:R-:W-:-:S05]  /*0d80*/  IADD3 R5, PT, PT, R5, 0x1, RZ ;  /* 0x0000000105057810 */ /* 0x000fca0007ffe0ff */
[----:B------:R-:W-:-:S08]  /*0d90*/  DMUL R8, R12, R10 ;  /* 0x0000000a0c087228 */ /* 0x000fd00000000000 */
[C---:B------:R-:W-:Y:S02]  /*0da0*/  DADD R14, R8.reuse, -1 ;  /* 0xbff00000080e7429 */ /* 0x040fe40000000000 */
[----:B------:R-:W-:-:S06]  /*0db0*/  DMUL R16, R8, R16 ;  /* 0x0000001008107228 */ /* 0x000fcc0000000000 */
[----:B------:R-:W-:-:S14]  /*0dc0*/  DSETP.GTU.AND P1, PT, |R14|, UR6, PT ;  /* 0x000000060e007e2a */ /* 0x000fdc000bf2c200 */
[----:B------:R-:W-:Y:S05]  /*0dd0*/  @P0 BRA P1, `(.L_x_15) ;  /* 0xfffffffc001c0947 */ /* 0x000fea000083ffff */
[----:B------:R-:W-:Y:S05]  /*0de0*/  BSYNC.RECONVERGENT B2 ;  /* 0x0000000000027941 */ /* 0x000fea0003800200 */
.L_x_10:
[----:B------:R-:W-:Y:S01]  /*0df0*/  IMAD.MOV.U32 R4, RZ, RZ, 0x652b82fe ;  /* 0x652b82feff047424 */ /* 0x000fe200078e00ff */
[----:B------:R-:W-:Y:S01]  /*0e00*/  UMOV UR10, 0xfefa39ef ;  /* 0xfefa39ef000a7882 */ /* 0x000fe20000000000 */
[----:B------:R-:W-:Y:S01]  /*0e10*/  IMAD.MOV.U32 R5, RZ, RZ, 0x3ff71547 ;  /* 0x3ff71547ff057424 */ /* 0x000fe200078e00ff */
[----:B------:R-:W-:Y:S01]  /*0e20*/  UMOV UR11, 0x3fe62e42 ;  /* 0x3fe62e42000b7882 */ /* 0x000fe20000000000 */
[----:B------:R-:W-:Y:S04]  /*0e30*/  BSSY.RECONVERGENT B1, `(.L_x_16) ;  /* 0x0000035000017945 */ /* 0x000fe80003800200 */
[----:B------:R-:W-:-:S08]  /*0e40*/  DFMA R4, R18, -R4, 6.75539944105574400000e+15 ;  /* 0x433800001204742b */ /* 0x000fd00000000804 */
[----:B------:R-:W-:-:S08]  /*0e50*/  DADD R6, R4, -6.75539944105574400000e+15 ;  /* 0xc338000004067429 */ /* 0x000fd00000000000 */
[--C-:B------:R-:W-:Y:S01]  /*0e60*/  DFMA R8, R6, -UR10, -R18.reuse ;  /* 0x8000000a06087c2b */ /* 0x100fe20008000812 */
[----:B------:R-:W-:Y:S01]  /*0e70*/  UMOV UR10, 0x3b39803f ;  /* 0x3b39803f000a7882 */ /* 0x000fe20000000000 */
[----:B------:R-:W-:Y:S01]  /*0e80*/  UMOV UR11, 0x3c7abc9e ;  /* 0x3c7abc9e000b7882 */ /* 0x000fe20000000000 */
[----:B------:R-:W-:-:S05]  /*0e90*/  DADD R18, -RZ, -R18 ;  /* 0x00000000ff127229 */ /* 0x000fca0000000912 */
[----:B------:R-:W-:Y:S01]  /*0ea0*/  DFMA R8, R6, -UR10, R8 ;  /* 0x8000000a06087c2b */ /* 0x000fe20008000008 */
[----:B------:R-:W-:Y:S01]  /*0eb0*/  UMOV UR10, 0x69ce2bdf ;  /* 0x69ce2bdf000a7882 */ /* 0x000fe20000000000 */
[----:B------:R-:W-:Y:S01]  /*0ec0*/  IMAD.MOV.U32 R6, RZ, RZ, -0x35dec16 ;  /* 0xfca213eaff067424 */ /* 0x000fe200078e00ff */
[----:B------:R-:W-:Y:S01]  /*0ed0*/  UMOV UR11, 0x3e5ade15 ;  /* 0x3e5ade15000b7882 */ /* 0x000fe20000000000 */
[----:B------:R-:W-:Y:S01]  /*0ee0*/  IMAD.MOV.U32 R7, RZ, RZ, 0x3e928af3 ;  /* 0x3e928af3ff077424 */ /* 0x000fe200078e00ff */
[----:B------:R-:W-:-:S05]  /*0ef0*/  FSETP.GEU.AND P0, PT, |R19|, 4.1917929649353027344, PT ;  /* 0x4086232b1300780b */ /* 0x000fca0003f0e200 */
        /* <DEDUP_REMOVED lines=26> */
[----:B------:R-:W-:-:S10]  /*10a0*/  DFMA R8, R8, R6, 1 ;  /* 0x3ff000000808742b */ /* 0x000fd40000000006 */
[----:B------:R-:W-:Y:S02]  /*10b0*/  IMAD R7, R4, 0x100000, R9 ;  /* 0x0010000004077824 */ /* 0x000fe400078e0209 */
[----:B------:R-:W-:Y:S01]  /*10c0*/  IMAD.MOV.U32 R6, RZ, RZ, R8 ;  /* 0x000000ffff067224 */ /* 0x000fe200078e0008 */
[----:B------:R-:W-:Y:S06]  /*10d0*/  @!P0 BRA `(.L_x_17) ;  /* 0x0000000000288947 */ /* 0x000fec0003800000 */
[----:B------:R-:W-:Y:S02]  /*10e0*/  FSETP.GEU.AND P0, PT, |R19|, 4.2275390625, PT ;  /* 0x408748001300780b */ /* 0x000fe40003f0e200 */
[----:B------:R-:W-:-:S11]  /*10f0*/  CS2R R6, SRZ ;  /* 0x0000000000067805 */ /* 0x000fd6000001ff00 */
[----:B------:R-:W-:-:S04]  /*1100*/  @!P0 LEA.HI R0, R4, R4, RZ, 0x1 ;  /* 0x0000000404008211 */ /* 0x000fc800078f08ff */
[----:B------:R-:W-:-:S05]  /*1110*/  @!P0 SHF.R.S32.HI R5, RZ, 0x1, R0 ;  /* 0x00000001ff058819 */ /* 0x000fca0000011400 */
[----:B------:R-:W-:Y:S01]  /*1120*/  @!P0 IMAD.IADD R4, R4, 0x1, -R5 ;  /* 0x0000000104048824 */ /* 0x000fe200078e0a05 */
[----:B------:R-:W-:-:S04]  /*1130*/  @!P0 LEA R5, R5, R9, 0x14 ;  /* 0x0000000905058211 */ /* 0x000fc800078ea0ff */
[----:B------:R-:W-:Y:S01]  /*1140*/  @!P0 LEA R9, R4, 0x3ff00000, 0x14 ;  /* 0x3ff0000004098811 */ /* 0x000fe200078ea0ff */
[----:B------:R-:W-:Y:S02]  /*1150*/  @!P0 IMAD.MOV.U32 R4, RZ, RZ, R8 ;  /* 0x000000ffff048224 */ /* 0x000fe400078e0008 */
[----:B------:R-:W-:-:S06]  /*1160*/  @!P0 IMAD.MOV.U32 R8, RZ, RZ, RZ ;  /* 0x000000ffff088224 */ /* 0x000fcc00078e00ff */
[----:B------:R-:W-:-:S11]  /*1170*/  @!P0 DMUL R6, R4, R8 ;  /* 0x0000000804068228 */ /* 0x000fd60000000000 */
.L_x_17:
[----:B------:R-:W-:Y:S05]  /*1180*/  BSYNC.RECONVERGENT B1 ;  /* 0x0000000000017941 */ /* 0x000fea0003800200 */
.L_x_16:
[----:B------:R-:W-:Y:S01]  /*1190*/  DMUL R16, R6, R16 ;  /* 0x0000001006107228 */ /* 0x000fe20000000000 */
[----:B------:R-:W-:Y:S10]  /*11a0*/  BRA `(.L_x_6) ;  /* 0x00000018008c7947 */ /* 0x000ff40003800000 */
.L_x_7:
[----:B------:R-:W-:Y:S01]  /*11b0*/  ISETP.NE.AND P0, PT, R4, RZ, PT ;  /* 0x000000ff0400720c */ /* 0x000fe20003f05270 */
[----:B------:R-:W-:-:S12]  /*11c0*/  BSSY.RECONVERGENT B2, `(.L_x_18) ;  /* 0x000006c000027945 */ /* 0x000fd80003800200 */
[----:B------:R-:W-:Y:S05]  /*11d0*/  @!P0 BRA `(.L_x_19) ;  /* 0x00000000004c8947 */ /* 0x000fea0003800000 */
[----:B------:R-:W0:Y:S01]  /*11e0*/  I2F.F64 R20, R4 ;  /* 0x0000000400147312 */ /* 0x000e220000201c00 */
[----:B------:R-:W-:Y:S07]  /*11f0*/  BSSY.RECONVERGENT B3, `(.L_x_20) ;  /* 0x0000010000037945 */ /* 0x000fee0003800200 */
[----:B0-----:R-:W0:Y:S01]  /*1200*/  MUFU.RCP64H R7, R21 ;  /* 0x0000001500077308 */ /* 0x001e220000001800 */
        /* <DEDUP_REMOVED lines=14> */
.L_x_21:
[----:B------:R-:W-:Y:S05]  /*12f0*/  BSYNC.RECONVERGENT B3 ;  /* 0x0000000000037941 */ /* 0x000fea0003800200 */
.L_x_20:
[----:B------:R-:W-:Y:S05]  /*1300*/  BRA `(.L_x_22) ;  /* 0x00000004005c7947 */ /* 0x000fea0003800000 */
.L_x_19:
[----:B------:R-:W-:Y:S01]  /*1310*/  ISETP.GT.AND P0, PT, R19, 0xfffff, PT ;  /* 0x000fffff1300780c */ /* 0x000fe20003f04270 */
[--C-:B------:R-:W-:Y:S01]  /*1320*/  IMAD.MOV.U32 R6, RZ, RZ, R18.reuse ;  /* 0x000000ffff067224 */ /* 0x100fe200078e0012 */
[----:B------:R-:W-:Y:S01]  /*1330*/  MOV R7, R19 ;  /* 0x0000001300077202 */ /* 0x000fe20000000f00 */
[----:B------:R-:W-:Y:S01]  /*1340*/  IMAD.MOV.U32 R0, RZ, RZ, R19 ;  /* 0x000000ffff007224 */ /* 0x000fe200078e0013 */
[----:B------:R-:W-:Y:S01]  /*1350*/  BSSY.RECONVERGENT B1, `(.L_x_23) ;  /* 0x0000050000017945 */ /* 0x000fe20003800200 */
[----:B------:R-:W-:-:S08]  /*1360*/  IMAD.MOV.U32 R12, RZ, RZ, R18 ;  /* 0x000000ffff0c7224 */ /* 0x000fd000078e0012 */
[----:B------:R-:W-:-:S10]  /*1370*/  @!P0 DMUL R6, R18, 1.80143985094819840000e+16 ;  /* 0x4350000012068828 */ /* 0x000fd40000000000 */
[----:B------:R-:W-:Y:S02]  /*1380*/  @!P0 IMAD.MOV.U32 R0, RZ, RZ, R7 ;  /* 0x000000ffff008224 */ /* 0x000fe400078e0007 */
[----:B------:R-:W-:Y:S02]  /*1390*/  @!P0 IMAD.MOV.U32 R12, RZ, RZ, R6 ;  /* 0x000000ffff0c8224 */ /* 0x000fe400078e0006 */
[----:B------:R-:W-:-:S05]  /*13a0*/  VIADD R5, R0, 0xffffffff ;  /* 0xffffffff00057836 */ /* 0x000fca0000000000 */
[----:B------:R-:W-:Y:S01]  /*13b0*/  ISETP.GT.U32.AND P1, PT, R5, 0x7feffffe, PT ;  /* 0x7feffffe0500780c */ /* 0x000fe20003f24070 */
[----:B------:R-:W-:Y:S02]  /*13c0*/  IMAD.MOV.U32 R5, RZ, RZ, -0x3ff ;  /* 0xfffffc01ff057424 */ /* 0x000fe400078e00ff */
[----:B------:R-:W-:-:S10]  /*13d0*/  @!P0 IMAD.MOV.U32 R5, RZ, RZ, -0x435 ;  /* 0xfffffbcbff058424 */ /* 0x000fd400078e00ff */
[----:B------:R-:W-:Y:S05]  /*13e0*/  @P1 BRA `(.L_x_24) ;  /* 0x0000000400001947 */ /* 0x000fea0003800000 */
[----:B------:R-:W-:Y:S01]  /*13f0*/  LOP3.LUT R6, R0, 0xfffff, RZ, 0xc0, !PT ;  /* 0x000fffff00067812 */ /* 0x000fe200078ec0ff */
[----:B------:R-:W-:Y:S01]  /*1400*/  IMAD.MOV.U32 R10, RZ, RZ, RZ ;  /* 0x000000ffff0a7224 */ /* 0x000fe200078e00ff */
[----:B------:R-:W-:Y:S01]  /*1410*/  UMOV UR10, 0x3ae80f1e ;  /* 0x3ae80f1e000a7882 */ /* 0x000fe20000000000 */
[----:B------:R-:W-:Y:S01]  /*1420*/  IMAD.MOV.U32 R16, RZ, RZ, -0x748574fc ;  /* 0x8b7a8b04ff107424 */ /* 0x000fe200078e00ff */
[----:B------:R-:W-:Y:S01]  /*1430*/  LOP3.LUT R13, R6, 0x3ff00000, RZ, 0xfc, !PT ;  /* 0x3ff00000060d7812 */ /* 0x000fe200078efcff */
[----:B------:R-:W-:Y:S01]  /*1440*/  IMAD.MOV.U32 R17, RZ, RZ, 0x3ed0ee25 ;  /* 0x3ed0ee25ff117424 */ /* 0x000fe200078e00ff */
[----:B------:R-:W-:Y:S01]  /*1450*/  UMOV UR11, 0x3eb1380b ;  /* 0x3eb1380b000b7882 */ /* 0x000fe20000000000 */
[----:B------:R-:W-:Y:S01]  /*1460*/  LEA.HI R5, R0, R5, RZ, 0xc ;  /* 0x0000000500057211 */ /* 0x000fe200078f60ff */
[----:B------:R-:W-:Y:S01]  /*1470*/  IMAD.MOV.U32 R21, RZ, RZ, 0x43300000 ;  /* 0x43300000ff157424 */ /* 0x000fe200078e00ff */
[----:B------:R-:W-:Y:S01]  /*1480*/  ISETP.GE.U32.AND P0, PT, R13, 0x3ff6a09f, PT ;  /* 0x3ff6a09f0d00780c */ /* 0x000fe20003f06070 */
[----:B------:R-:W-:Y:S01]  /*1490*/  UMOV UR12, 0x80000000 ;  /* 0x80000000000c7882 */ /* 0x000fe20000000000 */
[----:B------:R-:W-:-:S11]  /*14a0*/  UMOV UR13, 0x43300000 ;  /* 0x43300000000d7882 */ /* 0x000fd60000000000 */
[----:B------:R-:W-:Y:S01]  /*14b0*/  @P0 IADD3 R7, PT, PT, R13, -0x100000, RZ ;  /* 0xfff000000d070810 */ /* 0x000fe20007ffe0ff */
[----:B------:R-:W-:-:S04]  /*14c0*/  @P0 VIADD R5, R5, 0x1 ;  /* 0x0000000105050836 */ /* 0x000fc80000000000 */
[----:B------:R-:W-:Y:S01]  /*14d0*/  @P0 IMAD.MOV.U32 R13, RZ, RZ, R7 ;  /* 0x000000ffff0d0224 */ /* 0x000fe200078e0007 */
[----:B------:R-:W-:-:S05]  /*14e0*/  LOP3.LUT R20, R5, 0x80000000, RZ, 0x3c, !PT ;  /* 0x8000000005147812 */ /* 0x000fca00078e3cff */
[C---:B------:R-:W-:Y:S02]  /*14f0*/  DADD R14, R12.reuse, 1 ;  /* 0x3ff000000c0e7429 */ /* 0x040fe40000000000 */
[----:B------:R-:W-:Y:S02]  /*1500*/  DADD R12, R12, -1 ;  /* 0xbff000000c0c7429 */ /* 0x000fe40000000000 */
[----:B------:R-:W-:Y:S01]  /*1510*/  DADD R20, R20, -UR12 ;  /* 0x8000000c14147e29 */ /* 0x000fe20008000000 */
[----:B------:R-:W-:Y:S01]  /*1520*/  UMOV UR12, 0xfefa39ef ;  /* 0xfefa39ef000c7882 */ /* 0x000fe20000000000 */
[----:B------:R-:W0:Y:S01]  /*1530*/  MUFU.RCP64H R11, R15 ;  /* 0x0000000f000b7308 */ /* 0x000e220000001800 */
[----:B------:R-:W-:Y:S01]  /*1540*/  UMOV UR13, 0x3fe62e42 ;  /* 0x3fe62e42000d7882 */ /* 0x000fe20000000000 */
[----:B0-----:R-:W-:-:S08]  /*1550*/  DFMA R6, -R14, R10, 1 ;  /* 0x3ff000000e06742b */ /* 0x001fd0000000010a */
[----:B------:R-:W-:-:S08]  /*1560*/  DFMA R6, R6, R6, R6 ;  /* 0x000000060606722b */ /* 0x000fd00000000006 */
[----:B------:R-:W-:-:S08]  /*1570*/  DFMA R10, R10, R6, R10 ;  /* 0x000000060a0a722b */ /* 0x000fd0000000000a */
[----:B------:R-:W-:-:S08]  /*1580*/  DMUL R6, R12, R10 ;  /* 0x0000000a0c067228 */ /* 0x000fd00000000000 */
[----:B------:R-:W-:-:S08]  /*1590*/  DFMA R6, R12, R10, R6 ;  /* 0x0000000a0c06722b */ /* 0x000fd00000000006 */
[----:B------:R-:W-:-:S08]  /*15a0*/  DMUL R8, R6, R6 ;  /* 0x0000000606087228 */ /* 0x000fd00000000000 */
[----:B------:R-:W-:Y:S01]  /*15b0*/  DFMA R14, R8, UR10, R16 ;  /* 0x0000000a080e7c2b */ /* 0x000fe20008000010 */
[----:B------:R-:W-:Y:S01]  /*15c0*/  UMOV UR10, 0x9f02676f ;  /* 0x9f02676f000a7882 */ /* 0x000fe20000000000 */
[----:B------:R-:W-:Y:S01]  /*15d0*/  UMOV UR11, 0x3ef3b266 ;  /* 0x3ef3b266000b7882 */ /* 0x000fe20000000000 */
[----:B------:R-:W-:-:S05]  /*15e0*/  DADD R16, R12, -R6 ;  /* 0x000000000c107229 */ /* 0x000fca0000000806 */
[----:B------:R-:W-:Y:S01]  /*15f0*/  DFMA R14, R8, R14, UR10 ;  /* 0x0000000a080e7e2b */ /* 0x000fe2000800000e */
[----:B------:R-:W-:Y:S01]  /*1600*/  UMOV UR10, 0xa9ab0956 ;  /* 0xa9ab0956000a7882 */ /* 0x000fe20000000000 */
[----:B------:R-:W-:Y:S01]  /*1610*/  UMOV UR11, 0x3f1745cb ;  /* 0x3f1745cb000b7882 */ /* 0x000fe20000000000 */
[----:B------:R-:W-:-:S05]  /*1620*/  DADD R16, R16, R16 ;  /* 0x0000000010107229 */ /* 0x000fca0000000010 */
[----:B------:R-:W-:Y:S01]  /*1630*/  DFMA R14, R8, R14, UR10 ;  /* 0x0000000a080e7e2b */ /* 0x000fe2000800000e */
[----:B------:R-:W-:Y:S01]  /*1640*/  UMOV UR10, 0x2d1b5154 ;  /* 0x2d1b5154000a7882 */ /* 0x000fe20000000000 */
[----:B------:R-:W-:Y:S01]  /*1650*/  UMOV UR11, 0x3f3c71c7 ;  /* 0x3f3c71c7000b7882 */ /* 0x000fe20000000000 */
[----:B------:R-:W-:Y:S02]  /*1660*/  DFMA R16, R12, -R6, R16 ;  /* 0x800000060c10722b */ /* 0x000fe40000000010 */
[----:B------:R-:W-:-:S03]  /*1670*/  DFMA R12, R20, UR12, R6 ;  /* 0x0000000c140c7c2b */ /* 0x000fc60008000006 */
[----:B------:R-:W-:Y:S01]  /*1680*/  DFMA R14, R8, R14, UR10 ;  /* 0x0000000a080e7e2b */ /* 0x000fe2000800000e */
[----:B------:R-:W-:Y:S01]  /*1690*/  UMOV UR10, 0x923be72d ;  /* 0x923be72d000a7882 */ /* 0x000fe20000000000 */
[----:B------:R-:W-:Y:S01]  /*16a0*/  UMOV UR11, 0x3f624924 ;  /* 0x3f624924000b7882 */ /* 0x000fe20000000000 */
[----:B------:R-:W-:-:S05]  /*16b0*/  DMUL R16, R10, R16 ;  /* 0x000000100a107228 */ /* 0x000fca0000000000 */
        /* <DEDUP_REMOVED lines=8> */
[----:B------:R-:W-:Y:S02]  /*1740*/  UMOV UR11, 0x3fe62e42 ;  /* 0x3fe62e42000b7882 */ /* 0x000fe40000000000 */
[----:B------:R-:W-:Y:S01]  /*1750*/  DFMA R22, R20, -UR10, R12 ;  /* 0x8000000a14167c2b */ /* 0x000fe2000800000c */
[----:B------:R-:W-:Y:S01]  /*1760*/  UMOV UR10, 0x3b39803f ;  /* 0x3b39803f000a7882 */ /* 0x000fe20000000000 */
[----:B------:R-:W-:Y:S02]  /*1770*/  UMOV UR11, 0x3c7abc9e ;  /* 0x3c7abc9e000b7882 */ /* 0x000fe40000000000 */
[----:B------:R-:W-:-:S04]  /*1780*/  DMUL R14, R8, R14 ;  /* 0x0000000e080e7228 */ /* 0x000fc80000000000 */
[----:B------:R-:W-:-:S04]  /*1790*/  DADD R22, -R6, R22 ;  /* 0x0000000006167229 */ /* 0x000fc80000000116 */
[----:B------:R-:W-:-:S08]  /*17a0*/  DFMA R14, R6, R14, R16 ;  /* 0x0000000e060e722b */ /* 0x000fd00000000010 */
[----:B------:R-:W-:-:S08]  /*17b0*/  DADD R14, R14, -R22 ;  /* 0x000000000e0e7229 */ /* 0x000fd00000000816 */
[----:B------:R-:W-:-:S08]  /*17c0*/  DFMA R14, R20, UR10, R14 ;  /* 0x0000000a140e7c2b */ /* 0x000fd0000800000e */
[----:B------:R-:W-:Y:S01]  /*17d0*/  DADD R12, R12, R14 ;  /* 0x000000000c0c7229 */ /* 0x000fe2000000000e */
[----:B------:R-:W-:Y:S10]  /*17e0*/  BRA `(.L_x_25) ;  /* 0x0000000000187947 */ /* 0x000ff40003800000 */
.L_x_24:
[----:B------:R-:W-:Y:S01]  /*17f0*/  IMAD.MOV.U32 R8, RZ, RZ, 0x0 ;  /* 0x00000000ff087424 */ /* 0x000fe200078e00ff */
[----:B------:R-:W-:Y:S02]  /*1800*/  MOV R9, 0x7ff00000 ;  /* 0x7ff0000000097802 */ /* 0x000fe40000000f00 */
[----:B------:R-:W-:-:S04]  /*1810*/  LOP3.LUT P0, RZ, R7, 0x7fffffff, RZ, 0xc0, !PT ;  /* 0x7fffffff07ff7812 */ /* 0x000fc8000780c0ff */
[----:B------:R-:W-:-:S10]  /*1820*/  DFMA R8, R6, R8, +INF ;  /* 0x7ff000000608742b */ /* 0x000fd40000000008 */
[----:B------:R-:W-:Y:S02]  /*1830*/  FSEL R12, R8, RZ, P0 ;  /* 0x000000ff080c7208 */ /* 0x000fe40000000000 */
[----:B------:R-:W-:-:S07]  /*1840*/  FSEL R13, R9, -QNAN , P0 ;  /* 0xfff00000090d7808 */ /* 0x000fce0000000000 */
.L_x_25:
[----:B------:R-:W-:Y:S05]  /*1850*/  BSYNC.RECONVERGENT B1 ;  /* 0x0000000000017941 */ /* 0x000fea0003800200 */
.L_x_23:
[----:B------:R-:W0:Y:S02]  /*1860*/  LDCU.64 UR10, c[0x3][0x10] ;  /* 0x00c00200ff0a77ac */ /* 0x000e240008000a00 */
[----:B0-----:R-:W-:-:S11]  /*1870*/  DADD R16, -R12, -UR10 ;  /* 0x8000000a0c107e29 */ /* 0x001fd60008000100 */
.L_x_22:
[----:B------:R-:W-:Y:S05]  /*1880*/  BSYNC.RECONVERGENT B2 ;  /* 0x0000000000027941 */ /* 0x000fea0003800200 */
.L_x_18:
[----:B------:R-:W0:Y:S02]  /*1890*/  LDCU UR9, c[0x3][0x20] ;  /* 0x00c00400ff0977ac */ /* 0x000e240008000800 */
[----:B0-----:R-:W-:-:S09]  /*18a0*/  UISETP.GE.AND UP0, UPT, UR9, 0x1, UPT ;  /* 0x000000010900788c */ /* 0x001fd2000bf06270 */
[----:B------:R-:W-:Y:S05]  /*18b0*/  BRA.U !UP0, `(.L_x_6) ;  /* 0x0000001108c87547 */ /* 0x000fea000b800000 */
[----:B------:R-:W-:Y:S01]  /*18c0*/  DMUL R14, R18, 1.80143985094819840000e+16 ;  /* 0x43500000120e7828 */ /* 0x000fe20000000000 */
[----:B------:R-:W-:Y:S01]  /*18d0*/  ISETP.GE.AND P0, PT, R19, 0x100000, PT ;  /* 0x001000001300780c */ /* 0x000fe20003f06270 */
[----:B------:R-:W-:Y:S01]  /*18e0*/  IMAD.MOV.U32 R8, RZ, RZ, 0x0 ;  /* 0x00000000ff087424 */ /* 0x000fe200078e00ff */
[----:B------:R-:W-:Y:S01]  /*18f0*/  DADD R10, -RZ, -R18 ;  /* 0x00000000ff0a7229 */ /* 0x000fe20000000912 */
[----:B------:R-:W-:Y:S02]  /*1900*/  IMAD.MOV.U32 R9, RZ, RZ, 0x7ff00000 ;  /* 0x7ff00000ff097424 */ /* 0x000fe400078e00ff */
[----:B------:R-:W-:Y:S02]  /*1910*/  IMAD.MOV.U32 R12, RZ, RZ, 0x0 ;  /* 0x00000000ff0c7424 */ /* 0x000fe400078e00ff */
[----:B------:R-:W-:Y:S02]  /*1920*/  IMAD.MOV.U32 R13, RZ, RZ, 0x3ff00000 ;  /* 0x3ff00000ff0d7424 */ /* 0x000fe400078e00ff */
[----:B------:R-:W-:-:S02]  /*1930*/  FSEL R6, R14, R18, !P0 ;  /* 0x000000120e067208 */ /* 0x000fc40004000000 */
[CC--:B------:R-:W-:Y:S02]  /*1940*/  FSEL R7, R15.reuse, R19.reuse, !P0 ;  /* 0x000000130f077208 */ /* 0x0c0fe40004000000 */
[----:B------:R-:W-:Y:S02]  /*1950*/  SEL R34, R15, R19, !P0 ;  /* 0x000000130f227207 */ /* 0x000fe40004000000 */
[----:B------:R-:W-:Y:S02]  /*1960*/  LOP3.LUT P1, RZ, R7, 0x7fffffff, RZ, 0xc0, !PT ;  /* 0x7fffffff07ff7812 */ /* 0x000fe4000782c0ff */
[----:B------:R-:W-:Y:S01]  /*1970*/  DFMA R8, R6, R8, +INF ;  /* 0x7ff000000608742b */ /* 0x000fe20000000008 */
[----:B------:R-:W-:Y:S01]  /*1980*/  LOP3.LUT R10, R34, 0xfffff, RZ, 0xc0, !PT ;  /* 0x000fffff220a7812 */ /* 0x000fe200078ec0ff */
[----:B------:R-:W-:Y:S01]  /*1990*/  IMAD.MOV.U32 R7, RZ, RZ, R11 ;  /* 0x000000ffff077224 */ /* 0x000fe200078e000b */
[----:B------:R-:W-:Y:S01]  /*19a0*/  SHF.R.U32.HI R0, RZ, 0x14, R34 ;  /* 0x00000014ff007819 */ /* 0x000fe20000011622 */
[----:B------:R-:W-:Y:S01]  /*19b0*/  IMAD.MOV.U32 R11, RZ, RZ, 0x1 ;  /* 0x00000001ff0b7424 */ /* 0x000fe200078e00ff */
[----:B------:R-:W-:-:S02]  /*19c0*/  LOP3.LUT R10, R10, 0x3ff00000, RZ, 0xfc, !PT ;  /* 0x3ff000000a0a7812 */ /* 0x000fc400078efcff */
[----:B------:R-:W-:Y:S01]  /*19d0*/  LEA.HI R5, R34, 0xfffffbcb, RZ, 0xc ;  /* 0xfffffbcb22057811 */ /* 0x000fe200078f60ff */
[----:B------:R-:W-:Y:S01]  /*19e0*/  @P0 VIADD R5, R0, 0xfffffc01 ;  /* 0xfffffc0100050836 */ /* 0x000fe20000000000 */
[----:B------:R-:W-:Y:S01]  /*19f0*/  SEL R14, R14, R18, !P0 ;  /* 0x000000120e0e7207 */ /* 0x000fe20004000000 */
[----:B------:R-:W-:Y:S01]  /*1a00*/  VIADD R35, R10, 0xfff00000 ;  /* 0xfff000000a237836 */ /* 0x000fe20000000000 */
[----:B------:R-:W-:Y:S02]  /*1a10*/  FSEL R6, R8, RZ, P1 ;  /* 0x000000ff08067208 */ /* 0x000fe40000800000 */
[----:B------:R-:W-:Y:S02]  /*1a20*/  FSEL R9, R9, -QNAN , P1 ;  /* 0xfff0000009097808 */ /* 0x000fe40000800000 */
[----:B------:R-:W-:Y:S02]  /*1a30*/  LOP3.LUT R8, R4, 0x3, RZ, 0xc0, !PT ;  /* 0x0000000304087812 */ /* 0x000fe400078ec0ff */
[----:B------:R-:W-:-:S07]  /*1a40*/  IADD3 R34, PT, PT, R34, -0x1, RZ ;  /* 0xffffffff22227810 */ /* 0x000fce0007ffe0ff */
.L_x_55:
[----:B------:R-:W0:Y:S01]  /*1a50*/  I2F.F64.U32 R22, R11 ;  /* 0x0000000b00167312 */ /* 0x000e220000201800 */
[----:B------:R-:W-:Y:S01]  /*1a60*/  IMAD.MOV.U32 R20, RZ, RZ, 0x1 ;  /* 0x00000001ff147424 */ /* 0x000fe200078e00ff */
[----:B------:R-:W-:Y:S01]  /*1a70*/  FSETP.GEU.AND P1, PT, |R7|, 6.5827683646048100446e-37, PT ;  /* 0x036000000700780b */ /* 0x000fe20003f2e200 */
[----:B------:R-:W-:Y:S05]  /*1a80*/  BSSY.RECONVERGENT B1, `(.L_x_26) ;  /* 0x0000013000017945 */ /* 0x000fea0003800200 */
[----:B0-----:R-:W0:Y:S02]  /*1a90*/  MUFU.RCP64H R21, R23 ;  /* 0x0000001700157308 */ /* 0x001e240000001800 */
[----:B0-----:R-:W-:-:S08]  /*1aa0*/  DFMA R24, -R22, R20, 1 ;  /* 0x3ff000001618742b */ /* 0x001fd00000000114 */
[----:B------:R-:W-:-:S08]  /*1ab0*/  DFMA R24, R24, R24, R24 ;  /* 0x000000181818722b */ /* 0x000fd00000000018 */
[----:B------:R-:W-:-:S08]  /*1ac0*/  DFMA R24, R20, R24, R20 ;  /* 0x000000181418722b */ /* 0x000fd00000000014 */
[----:B------:R-:W-:-:S08]  /*1ad0*/  DFMA R20, -R22, R24, 1 ;  /* 0x3ff000001614742b */ /* 0x000fd00000000118 */
[----:B------:R-:W-:-:S08]  /*1ae0*/  DFMA R20, R24, R20, R24 ;  /* 0x000000141814722b */ /* 0x000fd00000000018 */
[----:B------:R-:W-:-:S08]  /*1af0*/  DMUL R24, R18, -R20 ;  /* 0x8000001412187228 */ /* 0x000fd00000000000 */
[----:B------:R-:W-:-:S08]  /*1b00*/  DFMA R26, -R22, R24, -R18 ;  /* 0x00000018161a722b */ /* 0x000fd00000000912 */
[----:B------:R-:W-:-:S10]  /*1b10*/  DFMA R20, R20, R26, R24 ;  /* 0x0000001a1414722b */ /* 0x000fd40000000018 */
[----:B------:R-:W-:-:S05]  /*1b20*/  FFMA R0, RZ, R23, R21 ;  /* 0x00000017ff007223 */ /* 0x000fca0000000015 */
[----:B------:R-:W-:-:S13]  /*1b30*/  FSETP.GT.AND P0, PT, |R0|, 1.469367938527859385e-39, PT ;  /* 0x001000000000780b */ /* 0x000fda0003f04200 */
[----:B------:R-:W-:Y:S05]  /*1b40*/  @P0 BRA P1, `(.L_x_27) ;  /* 0x0000000000180947 */ /* 0x000fea0000800000 */
[----:B------:R-:W-:Y:S01]  /*1b50*/  DADD R20, -RZ, -R18 ;  /* 0x00000000ff147229 */ /* 0x000fe20000000912 */
[----:B------:R-:W-:Y:S01]  /*1b60*/  IMAD.MOV.U32 R25, RZ, RZ, R23 ;  /* 0x000000ffff197224 */ /* 0x000fe200078e0017 */
[----:B------:R-:W-:-:S09]  /*1b70*/  MOV R0, 0x1b90 ;  /* 0x00001b9000007802 */ /* 0x000fd20000000f00 */
[----:B------:R-:W-:Y:S05]  /*1b80*/  CALL.REL.NOINC `($__internal_1_$__cuda_sm20_div_rn_f64_full) ;  /* 0x0000001000cc7944 */ /* 0x000fea0003c00000 */
[----:B------:R-:W-:Y:S02]  /*1b90*/  IMAD.MOV.U32 R20, RZ, RZ, R28 ;  /* 0x000000ffff147224 */ /* 0x000fe400078e001c */
[----:B------:R-:W-:-:S07]  /*1ba0*/  IMAD.MOV.U32 R21, RZ, RZ, R29 ;  /* 0x000000ffff157224 */ /* 0x000fce00078e001d */
.L_x_27:
[----:B------:R-:W-:Y:S05]  /*1bb0*/  BSYNC.RECONVERGENT B1 ;  /* 0x0000000000017941 */ /* 0x000fea0003800200 */
.L_x_26:
[----:B------:R-:W-:Y:S01]  /*1bc0*/  ISETP.NE.AND P0, PT, R11, R4, PT ;  /* 0x000000040b00720c */ /* 0x000fe20003f05270 */
[----:B------:R-:W-:Y:S01]  /*1bd0*/  BSSY.RECONVERGENT B2, `(.L_x_28) ;  /* 0x00000f8000027945 */ /* 0x000fe20003800200 */
[----:B------:R-:W-:-:S11]  /*1be0*/  DMUL R12, R20, R12 ;  /* 0x0000000c140c7228 */ /* 0x000fd60000000000 */
[----:B------:R-:W-:Y:S05]  /*1bf0*/  @!P0 BRA `(.L_x_29) ;  /* 0x00000000006c8947 */ /* 0x000fea0003800000 */
[----:B------:R-:W-:Y:S01]  /*1c00*/  IMAD.IADD R22, R11, 0x1, -R4 ;  /* 0x000000010b167824 */ /* 0x000fe200078e0a04 */
[----:B------:R-:W-:Y:S01]  /*1c10*/  BSSY.RECONVERGENT B1, `(.L_x_30) ;  /* 0x0000018000017945 */ /* 0x000fe20003800200 */
[----:B------:R-:W-:-:S04]  /*1c20*/  IMAD.MOV.U32 R20, RZ, RZ, 0x1 ;  /* 0x00000001ff147424 */ /* 0x000fc800078e00ff */
[----:B------:R-:W0:Y:S08]  /*1c30*/  I2F.F64 R22, R22 ;  /* 0x0000001600167312 */ /* 0x000e300000201c00 */
        /* <DEDUP_REMOVED lines=8> */
[----:B------:R-:W-:Y:S02]  /*1cc0*/  DFMA R20, R20, R26, R24 ;  /* 0x0000001a1414722b */ /* 0x000fe40000000018 */
[----:B------:R-:W-:-:S08]  /*1cd0*/  DADD R24, -RZ, -R12 ;  /* 0x00000000ff187229 */ /* 0x000fd0000000090c */
[----:B------:R-:W-:Y:S02]  /*1ce0*/  FFMA R0, RZ, R23, R21 ;  /* 0x00000017ff007223 */ /* 0x000fe40000000015 */
[----:B------:R-:W-:-:S03]  /*1cf0*/  FSETP.GEU.AND P1, PT, |R25|, 6.5827683646048100446e-37, PT ;  /* 0x036000001900780b */ /* 0x000fc60003f2e200 */
[----:B------:R-:W-:-:S13]  /*1d00*/  FSETP.GT.AND P0, PT, |R0|, 1.469367938527859385e-39, PT ;  /* 0x001000000000780b */ /* 0x000fda0003f04200 */
[----:B------:R-:W-:Y:S05]  /*1d10*/  @P0 BRA P1, `(.L_x_31) ;  /* 0x00000000001c0947 */ /* 0x000fea0000800000 */
[----:B------:R-:W-:Y:S01]  /*1d20*/  IMAD.MOV.U32 R21, RZ, RZ, R25 ;  /* 0x000000ffff157224 */ /* 0x000fe200078e0019 */
[----:B------:R-:W-:Y:S01]  /*1d30*/  MOV R20, R24 ;  /* 0x0000001800147202 */ /* 0x000fe20000000f00 */
[----:B------:R-:W-:Y:S01]  /*1d40*/  IMAD.MOV.U32 R25, RZ, RZ, R23 ;  /* 0x000000ffff197224 */ /* 0x000fe200078e0017 */
[----:B------:R-:W-:-:S07]  /*1d50*/  MOV R0, 0x1d70 ;  /* 0x00001d7000007802 */ /* 0x000fce0000000f00 */
[----:B------:R-:W-:Y:S05]  /*1d60*/  CALL.REL.NOINC `($__internal_1_$__cuda_sm20_div_rn_f64_full) ;  /* 0x0000001000547944 */ /* 0x000fea0003c00000 */
[----:B------:R-:W-:Y:S02]  /*1d70*/  IMAD.MOV.U32 R20, RZ, RZ, R28 ;  /* 0x000000ffff147224 */ /* 0x000fe400078e001c */
[----:B------:R-:W-:-:S07]  /*1d80*/  IMAD.MOV.U32 R21, RZ, RZ, R29 ;  /* 0x000000ffff157224 */ /* 0x000fce00078e001d */
.L_x_31:
[----:B------:R-:W-:Y:S05]  /*1d90*/  BSYNC.RECONVERGENT B1 ;  /* 0x0000000000017941 */ /* 0x000fea0003800200 */
.L_x_30:
[----:B------:R-:W-:Y:S05]  /*1da0*/  BRA `(.L_x_32) ;  /* 0x0000000c00687947 */ /* 0x000fea0003800000 */
.L_x_29:
[----:B------:R-:W0:Y:S01]  /*1db0*/  LDCU.64 UR10, c[0x3][0x10] ;  /* 0x00c00200ff0a77ac */ /* 0x000e220008000a00 */
[----:B------:R-:W-:Y:S01]  /*1dc0*/  ISETP.GE.AND P0, PT, R2, 0x2, PT ;  /* 0x000000020200780c */ /* 0x000fe20003f06270 */
[----:B------:R-:W-:Y:S01]  /*1dd0*/  BSSY.RECONVERGENT B3, `(.L_x_33) ;  /* 0x0000095000037945 */ /* 0x000fe20003800200 */
[----:B0-----:R-:W-:-:S11]  /*1de0*/  DADD R28, -RZ, -UR10 ;  /* 0x8000000aff1c7e29 */ /* 0x001fd60008000100 */
[----:B------:R-:W-:Y:S05]  /*1df0*/  @!P0 BRA `(.L_x_34) ;  /* 0x0000000800488947 */ /* 0x000fea0003800000 */
[----:B------:R-:W-:Y:S01]  /*1e00*/  VIADD R0, R2, 0xfffffffe ;  /* 0xfffffffe02007836 */ /* 0x000fe20000000000 */
[----:B------:R-:W-:Y:S01]  /*1e10*/  BSSY.RECONVERGENT B4, `(.L_x_35) ;  /* 0x0000055000047945 */ /* 0x000fe20003800200 */
[----:B------:R-:W-:-:S03]  /*1e20*/  IMAD.MOV.U32 R30, RZ, RZ, 0x1 ;  /* 0x00000001ff1e7424 */ /* 0x000fc600078e00ff */
[----:B------:R-:W-:-:S13]  /*1e30*/  ISETP.GE.U32.AND P0, PT, R0, 0x3, PT ;  /* 0x000000030000780c */ /* 0x000fda0003f06070 */
[----:B------:R-:W-:Y:S05]  /*1e40*/  @!P0 BRA `(.L_x_36) ;  /* 0x0000000400448947 */ /* 0x000fea0003800000 */
[----:B------:R-:W-:Y:S01]  /*1e50*/  BSSY.RECONVERGENT B5, `(.L_x_37) ;  /* 0x000004f000057945 */ /* 0x000fe20003800200 */
[----:B------:R-:W-:-:S07]  /*1e60*/  IMAD.MOV.U32 R30, RZ, RZ, RZ ;  /* 0x000000ffff1e7224 */ /* 0x000fce00078e00ff */
.L_x_46:
[----:B------:R-:W-:Y:S01]  /*1e70*/  IADD3 R20, PT, PT, R30, 0x1, RZ ;  /* 0x000000011e147810 */ /* 0x000fe20007ffe0ff */
[----:B------:R-:W-:Y:S05]  /*1e80*/  BSSY.RECONVERGENT B6, `(.L_x_38) ;  /* 0x000000f000067945 */ /* 0x000fea0003800200 */
[----:B------:R-:W0:Y:S08]  /*1e90*/  I2F.F64.U32 R20, R20 ;  /* 0x0000001400147312 */ /* 0x000e300000201800 */
        /* <DEDUP_REMOVED lines=13> */
.L_x_39:
[----:B------:R-:W-:Y:S05]  /*1f70*/  BSYNC.RECONVERGENT B6 ;  /* 0x0000000000067941 */ /* 0x000fea0003800200 */
.L_x_38:
[----:B------:R-:W-:Y:S01]  /*1f80*/  VIADD R20, R30, 0x2 ;  /* 0x000000021e147836 */ /* 0x000fe20000000000 */
[----:B------:R-:W-:Y:S01]  /*1f90*/  BSSY.RECONVERGENT B6, `(.L_x_40) ;  /* 0x0000012000067945 */ /* 0x000fe20003800200 */
[----:B------:R-:W-:-:S04]  /*1fa0*/  DADD R28, R32, R28 ;  /* 0x00000000201c7229 */ /* 0x000fc8000000001c */
        /* <DEDUP_REMOVED lines=16> */
.L_x_41:
[----:B------:R-:W-:Y:S05]  /*20b0*/  BSYNC.RECONVERGENT B6 ;  /* 0x0000000000067941 */ /* 0x000fea0003800200 */
.L_x_40:
[----:B------:R-:W-:Y:S01]  /*20c0*/  IADD3 R20, PT, PT, R30, 0x3, RZ ;  /* 0x000000031e147810 */ /* 0x000fe20007ffe0ff */
        /* <DEDUP_REMOVED lines=16> */
.L_x_43:
[----:B------:R-:W-:Y:S05]  /*21d0*/  BSYNC.RECONVERGENT B6 ;  /* 0x0000000000067941 */ /* 0x000fea0003800200 */
.L_x_42:
[----:B------:R-:W-:Y:S01]  /*21e0*/  VIADD R30, R30, 0x4 ;  /* 0x000000041e1e7836 */ /* 0x000fe20000000000 */
[----:B------:R-:W-:Y:S01]  /*21f0*/  DADD R28, R28, R32 ;  /* 0x000000001c1c7229 */ /* 0x000fe20000000020 */
[----:B------:R-:W-:Y:S02]  /*2200*/  BSSY.RECONVERGENT B6, `(.L_x_44) ;  /* 0x000000f000067945 */ /* 0x000fe40003800200 */
        /* <DEDUP_REMOVED lines=14> */
.L_x_45:
[----:B------:R-:W-:Y:S05]  /*22f0*/  BSYNC.RECONVERGENT B6 ;  /* 0x0000000000067941 */ /* 0x000fea0003800200 */
.L_x_44:
[----:B------:R-:W-:Y:S01]  /*2300*/  LOP3.LUT R21, R4, 0xfffffffc, RZ, 0xc0, !PT ;  /* 0xfffffffc04157812 */ /* 0x000fe200078ec0ff */
[----:B------:R-:W-:-:S03]  /*2310*/  DADD R28, R28, R32 ;  /* 0x000000001c1c7229 */ /* 0x000fc60000000020 */
[----:B------:R-:W-:-:S13]  /*2320*/  ISETP.NE.AND P0, PT, R30, R21, PT ;  /* 0x000000151e00720c */ /* 0x000fda0003f05270 */
[----:B------:R-:W-:Y:S05]  /*2330*/  @P0 BRA `(.L_x_46) ;  /* 0xfffffff800cc0947 */ /* 0x000fea000383ffff */
[----:B------:R-:W-:Y:S05]  /*2340*/  BSYNC.RECONVERGENT B5 ;  /* 0x0000000000057941 */ /* 0x000fea0003800200 */
.L_x_37:
[----:B------:R-:W-:-:S07]  /*2350*/  VIADD R30, R30, 0x1 ;  /* 0x000000011e1e7836 */ /* 0x000fce0000000000 */
.L_x_36:
[----:B------:R-:W-:Y:S05]  /*2360*/  BSYNC.RECONVERGENT B4 ;  /* 0x0000000000047941 */ /* 0x000fea0003800200 */
.L_x_35:
[----:B------:R-:W-:-:S13]  /*2370*/  ISETP.NE.AND P0, PT, R8, RZ, PT ;  /* 0x000000ff0800720c */ /* 0x000fda0003f05270 */
[----:B------:R-:W-:Y:S05]  /*2380*/  @!P0 BRA `(.L_x_34) ;  /* 0x0000000000e48947 */ /* 0x000fea0003800000 */
[----:B------:R-:W0:Y:S01]  /*2390*/  I2F.F64.U32 R20, R30 ;  /* 0x0000001e00147312 */ /* 0x000e220000201800 */
[----:B------:R-:W-:Y:S01]  /*23a0*/  BSSY.RECONVERGENT B4, `(.L_x_47) ;  /* 0x000000f000047945 */ /* 0x000fe20003800200 */
[----:B------:R-:W-:-:S06]  /*23b0*/  ISETP.NE.AND P0, PT, R8, 0x1, PT ;  /* 0x000000010800780c */ /* 0x000fcc0003f05270 */
        /* <DEDUP_REMOVED lines=10> */
[----:B------:R-:W-:Y:S02]  /*2460*/  MOV R0, 0x2490 ;  /* 0x0000249000007802 */ /* 0x000fe40000000f00 */
[----:B------:R-:W-:-:S07]  /*2470*/  IADD3 R22, PT, PT, R22, -0x100000, RZ ;  /* 0xfff0000016167810 */ /* 0x000fce0007ffe0ff */
[----:B------:R-:W-:Y:S05]  /*2480*/  CALL.REL.NOINC `($__internal_0_$__cuda_sm20_dblrcp_rn_slowpath_v3) ;  /* 0x0000000400e87944 */ /* 0x000fea0003c00000 */
.L_x_48:
[----:B------:R-:W-:Y:S05]  /*2490*/  BSYNC.RECONVERGENT B4 ;  /* 0x0000000000047941 */ /* 0x000fea0003800200 */
.L_x_47:
[----:B------:R-:W-:Y:S01]  /*24a0*/  DADD R28, R28, R32 ;  /* 0x000000001c1c7229 */ /* 0x000fe20000000020 */
[----:B------:R-:W-:Y:S10]  /*24b0*/  @!P0 BRA `(.L_x_34) ;  /* 0x0000000000988947 */ /* 0x000ff40003800000 */
[----:B------:R-:W-:Y:S01]  /*24c0*/  VIADD R20, R30, 0x1 ;  /* 0x000000011e147836 */ /* 0x000fe20000000000 */
[----:B------:R-:W-:Y:S01]  /*24d0*/  BSSY.RECONVERGENT B4, `(.L_x_49) ;  /* 0x0000010000047945 */ /* 0x000fe20003800200 */
[----:B------:R-:W-:-:S04]  /*24e0*/  ISETP.NE.AND P0, PT, R8, 0x2, PT ;  /* 0x000000020800780c */ /* 0x000fc80003f05270 */
        /* <DEDUP_REMOVED lines=14> */
.L_x_50:
[----:B------:R-:W-:Y:S05]  /*25d0*/  BSYNC.RECONVERGENT B4 ;  /* 0x0000000000047941 */ /* 0x000fea0003800200 */
.L_x_49:
[----:B------:R-:W-:Y:S01]  /*25e0*/  DADD R28, R28, R32 ;  /* 0x000000001c1c7229 */ /* 0x000fe20000000020 */
[----:B------:R-:W-:Y:S10]  /*25f0*/  @!P0 BRA `(.L_x_34) ;  /* 0x0000000000488947 */ /* 0x000ff40003800000 */
[----:B------:R-:W-:Y:S01]  /*2600*/  VIADD R20, R30, 0x2 ;  /* 0x000000021e147836 */ /* 0x000fe20000000000 */
        /* <DEDUP_REMOVED lines=15> */
.L_x_52:
[----:B------:R-:W-:Y:S05]  /*2700*/  BSYNC.RECONVERGENT B4 ;  /* 0x0000000000047941 */ /* 0x000fea0003800200 */
.L_x_51:
[----:B------:R-:W-:-:S11]  /*2710*/  DADD R28, R28, R32 ;  /* 0x000000001c1c7229 */ /* 0x000fd60000000020 */
.L_x_34:
[----:B------:R-:W-:Y:S05]  /*2720*/  BSYNC.RECONVERGENT B3 ;  /* 0x0000000000037941 */ /* 0x000fea0003800200 */
.L_x_33:
[----:B------:R-:W-:Y:S01]  /*2730*/  ISETP.GT.U32.AND P0, PT, R34, 0x7feffffe, PT ;  /* 0x7feffffe2200780c */ /* 0x000fe20003f04070 */
[----:B------:R-:W-:Y:S01]  /*2740*/  BSSY.RECONVERGENT B1, `(.L_x_53) ;  /* 0x000003e000017945 */ /* 0x000fe20003800200 */
[----:B------:R-:W-:Y:S01]  /*2750*/  MOV R24, R6 ;  /* 0x0000000600187202 */ /* 0x000fe20000000f00 */
[----:B------:R-:W-:-:S10]  /*2760*/  IMAD.MOV.U32 R25, RZ, RZ, R9 ;  /* 0x000000ffff197224 */ /* 0x000fd400078e0009 */
[----:B------:R-:W-:Y:S05]  /*2770*/  @P0 BRA `(.L_x_54) ;  /* 0x0000000000e80947 */ /* 0x000fea0003800000 */
[----:B------:R-:W-:Y:S01]  /*2780*/  ISETP.GT.U32.AND P0, PT, R10, 0x3ff6a09e, PT ;  /* 0x3ff6a09e0a00780c */ /* 0x000fe20003f04070 */
[----:B------:R-:W-:Y:S01]  /*2790*/  IMAD.MOV.U32 R20, RZ, RZ, RZ ;  /* 0x000000ffff147224 */ /* 0x000fe200078e00ff */
[----:B------:R-:W-:Y:S01]  /*27a0*/  UMOV UR10, 0x3ae80f1e ;  /* 0x3ae80f1e000a7882 */ /* 0x000fe20000000000 */
[----:B------:R-:W-:Y:S01]  /*27b0*/  UMOV UR11, 0x3eb1380b ;  /* 0x3eb1380b000b7882 */ /* 0x000fe20000000000 */
[----:B------:R-:W-:Y:S01]  /*27c0*/  FSEL R15, R35, R10, P0 ;  /* 0x0000000a230f7208 */ /* 0x000fe20000000000 */
[----:B------:R-:W-:-:S05]  /*27d0*/  VIADD R0, R5, 0x1 ;  /* 0x0000000105007836 */ /* 0x000fca0000000000 */
[C---:B------:R-:W-:Y:S02]  /*27e0*/  DADD R22, R14.reuse, 1 ;  /* 0x3ff000000e167429 */ /* 0x040fe40000000000 */
[----:B------:R-:W-:Y:S01]  /*27f0*/  DADD R30, R14, -1 ;  /* 0xbff000000e1e7429 */ /* 0x000fe20000000000 */
[----:B------:R-:W-:-:S03]  /*2800*/  @!P0 IMAD.MOV R0, RZ, RZ, R5 ;  /* 0x000000ffff008224 */ /* 0x000fc600078e0205 */
[----:B------:R-:W0:Y:S02]  /*2810*/  MUFU.RCP64H R21, R23 ;  /* 0x0000001700157308 */ /* 0x000e240000001800 */
[----:B0-----:R-:W-:-:S08]  /*2820*/  DFMA R24, -R22, R20, 1 ;  /* 0x3ff000001618742b */ /* 0x001fd00000000114 */
[----:B------:R-:W-:-:S08]  /*2830*/  DFMA R24, R24, R24, R24 ;  /* 0x000000181818722b */ /* 0x000fd00000000018 */
[----:B------:R-:W-:Y:S01]  /*2840*/  DFMA R20, R20, R24, R20 ;  /* 0x000000181414722b */ /* 0x000fe20000000014 */
[----:B------:R-:W-:Y:S02]  /*2850*/  IMAD.MOV.U32 R24, RZ, RZ, -0x748574fc ;  /* 0x8b7a8b04ff187424 */ /* 0x000fe400078e00ff */
[----:B------:R-:W-:-:S05]  /*2860*/  IMAD.MOV.U32 R25, RZ, RZ, 0x3ed0ee25 ;  /* 0x3ed0ee25ff197424 */ /* 0x000fca00078e00ff */
        /* <DEDUP_REMOVED lines=14> */
[----:B------:R-:W-:-:S05]  /*2950*/  DFMA R24, R30, -R32, R24 ;  /* 0x800000201e18722b */ /* 0x000fca0000000018 */
[----:B------:R-:W-:Y:S01]  /*2960*/  DFMA R22, R26, R22, UR10 ;  /* 0x0000000a1a167e2b */ /* 0x000fe20008000016 */
[----:B------:R-:W-:Y:S01]  /*2970*/  UMOV UR10, 0x923be72d ;  /* 0x923be72d000a7882 */ /* 0x000fe20000000000 */
[----:B------:R-:W-:Y:S01]  /*2980*/  UMOV UR11, 0x3f624924 ;  /* 0x3f624924000b7882 */ /* 0x000fe20000000000 */
[----:B------:R-:W-:Y:S01]  /*2990*/  DMUL R20, R20, R24 ;  /* 0x0000001814147228 */ /* 0x000fe20000000000 */
[----:B------:R-:W-:Y:S01]  /*29a0*/  HFMA2 R25, -RZ, RZ, 3.59375, 0 ;  /* 0x43300000ff197431 */ /* 0x000fe200000001ff */
[----:B------:R-:W-:-:S03]  /*29b0*/  LOP3.LUT R24, R0, 0x80000000, RZ, 0x3c, !PT ;  /* 0x8000000000187812 */ /* 0x000fc600078e3cff */
[----:B------:R-:W-:Y:S01]  /*29c0*/  DFMA R22, R26, R22, UR10 ;  /* 0x0000000a1a167e2b */ /* 0x000fe20008000016 */
[----:B------:R-:W-:Y:S01]  /*29d0*/  UMOV UR10, 0x9999a3c4 ;  /* 0x9999a3c4000a7882 */ /* 0x000fe20000000000 */
[----:B------:R-:W-:-:S06]  /*29e0*/  UMOV UR11, 0x3f899999 ;  /* 0x3f899999000b7882 */ /* 0x000fcc0000000000 */
[----:B------:R-:W-:Y:S01]  /*29f0*/  DFMA R30, R26, R22, UR10 ;  /* 0x0000000a1a1e7e2b */ /* 0x000fe20008000016 */
[----:B------:R-:W-:Y:S01]  /*2a00*/  UMOV UR10, 0x80000000 ;  /* 0x80000000000a7882 */ /* 0x000fe20000000000 */
[----:B------:R-:W-:Y:S02]  /*2a10*/  UMOV UR11, 0x43300000 ;  /* 0x43300000000b7882 */ /* 0x000fe40000000000 */
[----:B------:R-:W-:Y:S01]  /*2a20*/  DADD R22, R24, -UR10 ;  /* 0x8000000a18167e29 */ /* 0x000fe20008000000 */
[----:B------:R-:W-:Y:S01]  /*2a30*/  UMOV UR10, 0x55555554 ;  /* 0x55555554000a7882 */ /* 0x000fe20000000000 */
[----:B------:R-:W-:Y:S02]  /*2a40*/  UMOV UR11, 0x3fb55555 ;  /* 0x3fb55555000b7882 */ /* 0x000fe40000000000 */
[----:B------:R-:W-:Y:S01]  /*2a50*/  DFMA R30, R26, R30, UR10 ;  /* 0x0000000a1a1e7e2b */ /* 0x000fe2000800001e */
[----:B------:R-:W-:Y:S01]  /*2a60*/  UMOV UR10, 0xfefa39ef ;  /* 0xfefa39ef000a7882 */ /* 0x000fe20000000000 */
[----:B------:R-:W-:-:S02]  /*2a70*/  UMOV UR11, 0x3fe62e42 ;  /* 0x3fe62e42000b7882 */ /* 0x000fc40000000000 */
[----:B------:R-:W-:-:S04]  /*2a80*/  DFMA R24, R22, UR10, R32 ;  /* 0x0000000a16187c2b */ /* 0x000fc80008000020 */
[----:B------:R-:W-:-:S04]  /*2a90*/  DMUL R26, R26, R30 ;  /* 0x0000001e1a1a7228 */ /* 0x000fc80000000000 */
[----:B------:R-:W-:Y:S01]  /*2aa0*/  DFMA R30, R22, -UR10, R24 ;  /* 0x8000000a161e7c2b */ /* 0x000fe20008000018 */
[----:B------:R-:W-:Y:S01]  /*2ab0*/  UMOV UR10, 0x3b39803f ;  /* 0x3b39803f000a7882 */ /* 0x000fe20000000000 */
[----:B------:R-:W-:Y:S02]  /*2ac0*/  UMOV UR11, 0x3c7abc9e ;  /* 0x3c7abc9e000b7882 */ /* 0x000fe40000000000 */
[----:B------:R-:W-:-:S04]  /*2ad0*/  DFMA R20, R32, R26, R20 ;  /* 0x0000001a2014722b */ /* 0x000fc80000000014 */
[----:B------:R-:W-:-:S08]  /*2ae0*/  DADD R30, -R32, R30 ;  /* 0x00000000201e7229 */ /* 0x000fd0000000011e */
[----:B------:R-:W-:-:S08]  /*2af0*/  DADD R20, R20, -R30 ;  /* 0x0000000014147229 */ /* 0x000fd0000000081e */
[----:B------:R-:W-:-:S08]  /*2b00*/  DFMA R20, R22, UR10, R20 ;  /* 0x0000000a16147c2b */ /* 0x000fd00008000014 */
[----:B------:R-:W-:-:S11]  /*2b10*/  DADD R24, R24, R20 ;  /* 0x0000000018187229 */ /* 0x000fd60000000014 */
.L_x_54:
[----:B------:R-:W-:Y:S05]  /*2b20*/  BSYNC.RECONVERGENT B1 ;  /* 0x0000000000017941 */ /* 0x000fea0003800200 */
.L_x_53:
[----:B------:R-:W-:-:S08]  /*2b30*/  DADD R20, -R24, R28 ;  /* 0x0000000018147229 */ /* 0x000fd0000000011c */
[----:B------:R-:W-:-:S11]  /*2b40*/  DMUL R20, R12, R20 ;  /* 0x000000140c147228 */ /* 0x000fd60000000000 */
.L_x_32:
[----:B------:R-:W-:Y:S05]  /*2b50*/  BSYNC.RECONVERGENT B2 ;  /* 0x0000000000027941 */ /* 0x000fea0003800200 */
.L_x_28:
[----:B------:R-:W0:Y:S01]  /*2b60*/  LDCU.64 UR10, c[0x3][0x18] ;  /* 0x00c00300ff0a77ac */ /* 0x000e220008000a00 */
[----:B------:R-:W-:Y:S01]  /*2b70*/  DADD R16, R20, R16 ;  /* 0x0000000014107229 */ /* 0x000fe20000000010 */
[----:B------:R-:W1:Y:S07]  /*2b80*/  LDCU UR9, c[0x3][0x20] ;  /* 0x00c00400ff0977ac */ /* 0x000e6e0008000800 */
[----:B0-----:R-:W-:Y:S01]  /*2b90*/  DMUL R22, |R16|, UR10 ;  /* 0x0000000a10167c28 */ /* 0x001fe20008000200 */
[C---:B-1----:R-:W-:Y:S01]  /*2ba0*/  ISETP.NE.AND P0, PT, R11.reuse, UR9, PT ;  /* 0x000000090b007c0c */ /* 0x042fe2000bf05270 */
[----:B------:R-:W-:-:S06]  /*2bb0*/  VIADD R11, R11, 0x1 ;  /* 0x000000010b0b7836 */ /* 0x000fcc0000000000 */
[----:B------:R-:W-:-:S14]  /*2bc0*/  DSETP.GEU.AND P1, PT, |R20|, R22, PT ;  /* 0x000000161400722a */ /* 0x000fdc0003f2e200 */
[----:B------:R-:W-:Y:S05]  /*2bd0*/  @P0 BRA P1, `(.L_x_55) ;  /* 0xffffffec009c0947 */ /* 0x000fea000083ffff */
.L_x_6:
[----:B------:R-:W-:Y:S05]  /*2be0*/  BSYNC.RECONVERGENT B0 ;  /* 0x0000000000007941 */ /* 0x000fea0003800200 */
.L_x_0:
[----:B------:R-:W0:Y:S02]  /*2bf0*/  LDC.64 R4, c[0x0][0x390] ;  /* 0x0000e400ff047b82 */ /* 0x000e240000000a00 */
[----:B0-----:R-:W-:-:S05]  /*2c00*/  IMAD.WIDE R2, R3, 0x8, R4 ;  /* 0x0000000803027825 */ /* 0x001fca00078e0204 */
[----:B------:R-:W-:Y:S01]  /*2c10*/  STG.E.64 desc[UR4][R2.64], R16 ;  /* 0x0000001002007986 */ /* 0x000fe2000c101b04 */
[----:B------:R-:W-:Y:S05]  /*2c20*/  EXIT ;  /* 0x000000000000794d */ /* 0x000fea0003800000 */
        .weak           $__internal_0_$__cuda_sm20_dblrcp_rn_slowpath_v3
        .type           $__internal_0_$__cuda_sm20_dblrcp_rn_slowpath_v3,@function
        .size           $__internal_0_$__cuda_sm20_dblrcp_rn_slowpath_v3,($__internal_1_$__cuda_sm20_div_rn_f64_full - $__internal_0_$__cuda_sm20_dblrcp_rn_slowpath_v3)
$__internal_0_$__cuda_sm20_dblrcp_rn_slowpath_v3:
[----:B------:R-:W-:Y:S01]  /*2c30*/  DSETP.GTU.AND P1, PT, |R20|, +INF , PT ;  /* 0x7ff000001400742a */ /* 0x000fe20003f2c200 */
[----:B------:R-:W-:-:S13]  /*2c40*/  BSSY.RECONVERGENT B1, `(.L_x_56) ;  /* 0x0000022000017945 */ /* 0x000fda0003800200 */
[----:B------:R-:W-:Y:S05]  /*2c50*/  @P1 BRA `(.L_x_57) ;  /* 0x0000000000781947 */ /* 0x000fea0003800000 */
[----:B------:R-:W-:-:S05]  /*2c60*/  LOP3.LUT R23, R21, 0x7fffffff, RZ, 0xc0, !PT ;  /* 0x7fffffff15177812 */ /* 0x000fca00078ec0ff */
[----:B------:R-:W-:-:S05]  /*2c70*/  VIADD R24, R23, 0xffffffff ;  /* 0xffffffff17187836 */ /* 0x000fca0000000000 */
[----:B------:R-:W-:-:S13]  /*2c80*/  ISETP.GE.U32.AND P1, PT, R24, 0x7fefffff, PT ;  /* 0x7fefffff1800780c */ /* 0x000fda0003f26070 */
[----:B------:R-:W-:Y:S01]  /*2c90*/  @P1 LOP3.LUT R27, R21, 0x7ff00000, RZ, 0x3c, !PT ;  /* 0x7ff00000151b1812 */ /* 0x000fe200078e3cff */
[----:B------:R-:W-:Y:S01]  /*2ca0*/  @P1 IMAD.MOV.U32 R26, RZ, RZ, RZ ;  /* 0x000000ffff1a1224 */ /* 0x000fe200078e00ff */
[----:B------:R-:W-:Y:S06]  /*2cb0*/  @P1 BRA `(.L_x_58) ;  /* 0x0000000000681947 */ /* 0x000fec0003800000 */
[----:B------:R-:W-:-:S13]  /*2cc0*/  ISETP.GE.U32.AND P1, PT, R23, 0x1000001, PT ;  /* 0x010000011700780c */ /* 0x000fda0003f26070 */
[----:B------:R-:W-:Y:S05]  /*2cd0*/  @!P1 BRA `(.L_x_59) ;  /* 0x0000000000349947 */ /* 0x000fea0003800000 */
[----:B------:R-:W-:Y:S02]  /*2ce0*/  VIADD R27, R21, 0xc0200000 ;  /* 0xc0200000151b7836 */ /* 0x000fe40000000000 */
[----:B------:R-:W-:Y:S02]  /*2cf0*/  IMAD.MOV.U32 R26, RZ, RZ, R20 ;  /* 0x000000ffff1a7224 */ /* 0x000fe400078e0014 */
[----:B------:R-:W0:Y:S04]  /*2d00*/  MUFU.RCP64H R23, R27 ;  /* 0x0000001b00177308 */ /* 0x000e280000001800 */
[----:B0-----:R-:W-:-:S08]  /*2d10*/  DFMA R24, -R26, R22, 1 ;  /* 0x3ff000001a18742b */ /* 0x001fd00000000116 */
[----:B------:R-:W-:-:S08]  /*2d20*/  DFMA R24, R24, R24, R24 ;  /* 0x000000181818722b */ /* 0x000fd00000000018 */
[----:B------:R-:W-:-:S08]  /*2d30*/  DFMA R24, R22, R24, R22 ;  /* 0x000000181618722b */ /* 0x000fd00000000016 */
[----:B------:R-:W-:-:S08]  /*2d40*/  DFMA R22, -R26, R24, 1 ;  /* 0x3ff000001a16742b */ /* 0x000fd00000000118 */
[----:B------:R-:W-:-:S08]  /*2d50*/  DFMA R22, R24, R22, R24 ;  /* 0x000000161816722b */ /* 0x000fd00000000018 */
[----:B------:R-:W-:-:S08]  /*2d60*/  DMUL R22, R22, 2.2250738585072013831e-308 ;  /* 0x0010000016167828 */ /* 0x000fd00000000000 */
[----:B------:R-:W-:-:S08]  /*2d70*/  DFMA R20, -R20, R22, 1 ;  /* 0x3ff000001414742b */ /* 0x000fd00000000116 */
[----:B------:R-:W-:-:S08]  /*2d80*/  DFMA R20, R20, R20, R20 ;  /* 0x000000141414722b */ /* 0x000fd00000000014 */
[----:B------:R-:W-:Y:S01]  /*2d90*/  DFMA R26, R22, R20, R22 ;  /* 0x00000014161a722b */ /* 0x000fe20000000016 */
[----:B------:R-:W-:Y:S10]  /*2da0*/  BRA `(.L_x_58) ;  /* 0x00000000002c7947 */ /* 0x000ff40003800000 */
.L_x_59:
[----:B------:R-:W-:-:S06]  /*2db0*/  DMUL R24, R20, 8.11296384146066816958e+31 ;  /* 0x4690000014187828 */ /* 0x000fcc0000000000 */
[----:B------:R-:W0:Y:S02]  /*2dc0*/  MUFU.RCP64H R23, R25 ;  /* 0x0000001900177308 */ /* 0x000e240000001800 */
[----:B0-----:R-:W-:-:S08]  /*2dd0*/  DFMA R20, -R24, R22, 1 ;  /* 0x3ff000001814742b */ /* 0x001fd00000000116 */
[----:B------:R-:W-:-:S08]  /*2de0*/  DFMA R20, R20, R20, R20 ;  /* 0x000000141414722b */ /* 0x000fd00000000014 */
[----:B------:R-:W-:-:S08]  /*2df0*/  DFMA R20, R22, R20, R22 ;  /* 0x000000141614722b */ /* 0x000fd00000000016 */
[----:B------:R-:W-:-:S08]  /*2e00*/  DFMA R22, -R24, R20, 1 ;  /* 0x3ff000001816742b */ /* 0x000fd00000000114 */
[----:B------:R-:W-:-:S08]  /*2e10*/  DFMA R22, R20, R22, R20 ;  /* 0x000000161416722b */ /* 0x000fd00000000014 */
[----:B------:R-:W-:Y:S01]  /*2e20*/  DMUL R26, R22, 8.11296384146066816958e+31 ;  /* 0x46900000161a7828 */ /* 0x000fe20000000000 */
[----:B------:R-:W-:Y:S10]  /*2e30*/  BRA `(.L_x_58) ;  /* 0x0000000000087947 */ /* 0x000ff40003800000 */
.L_x_57:
[----:B------:R-:W-:Y:S01]  /*2e40*/  LOP3.LUT R27, R21, 0x80000, RZ, 0xfc, !PT ;  /* 0x00080000151b7812 */ /* 0x000fe200078efcff */
[----:B------:R-:W-:-:S07]  /*2e50*/  IMAD.MOV.U32 R26, RZ, RZ, R20 ;  /* 0x000000ffff1a7224 */ /* 0x000fce00078e0014 */
.L_x_58:
[----:B------:R-:W-:Y:S05]  /*2e60*/  BSYNC.RECONVERGENT B1 ;  /* 0x0000000000017941 */ /* 0x000fea0003800200 */
.L_x_56:
[----:B------:R-:W-:Y:S01]  /*2e70*/  IMAD.MOV.U32 R20, RZ, RZ, R0 ;  /* 0x000000ffff147224 */ /* 0x000fe200078e0000 */
[----:B------:R-:W-:Y:S01]  /*2e80*/  MOV R32, R26 ;  /* 0x0000001a00207202 */ /* 0x000fe20000000f00 */
[----:B------:R-:W-:Y:S02]  /*2e90*/  IMAD.MOV.U32 R21, RZ, RZ, 0x0 ;  /* 0x00000000ff157424 */ /* 0x000fe400078e00ff */
[----:B------:R-:W-:Y:S02]  /*2ea0*/  IMAD.MOV.U32 R33, RZ, RZ, R27 ;  /* 0x000000ffff217224 */ /* 0x000fe400078e001b */
[----:B------:R-:W-:Y:S05]  /*2eb0*/  RET.REL.NODEC R20 `(_Z18expIntDoubleKerneliPKdPdiii) ;  /* 0xffffffd014507950 */ /* 0x000fea0003c3ffff */
        .weak           $__internal_1_$__cuda_sm20_div_rn_f64_full
        .type           $__internal_1_$__cuda_sm20_div_rn_f64_full,@function
        .size           $__internal_1_$__cuda_sm20_div_rn_f64_full,(.L_x_140 - $__internal_1_$__cuda_sm20_div_rn_f64_full)
$__internal_1_$__cuda_sm20_div_rn_f64_full:
[----:B------:R-:W-:Y:S01]  /*2ec0*/  FSETP.GEU.AND P2, PT, |R21|, 1.469367938527859385e-39, PT ;  /* 0x001000001500780b */ /* 0x000fe20003f4e200 */
[----:B------:R-:W-:Y:S01]  /*2ed0*/  IMAD.MOV.U32 R24, RZ, RZ, R22 ;  /* 0x000000ffff187224 */ /* 0x000fe200078e0016 */
[C---:B------:R-:W-:Y:S01]  /*2ee0*/  FSETP.GEU.AND P0, PT, |R25|.reuse, 1.469367938527859385e-39, PT ;  /* 0x001000001900780b */ /* 0x040fe20003f0e200 */
[----:B------:R-:W-:Y:S01]  /*2ef0*/  IMAD.MOV.U32 R37, RZ, RZ, 0x1ca00000 ;  /* 0x1ca00000ff257424 */ /* 0x000fe200078e00ff */
[----:B------:R-:W-:Y:S01]  /*2f00*/  LOP3.LUT R23, R25, 0x800fffff, RZ, 0xc0, !PT ;  /* 0x800fffff19177812 */ /* 0x000fe200078ec0ff */
[----:B------:R-:W-:Y:S01]  /*2f10*/  IMAD.MOV.U32 R26, RZ, RZ, R20 ;  /* 0x000000ffff1a7224 */ /* 0x000fe200078e0014 */
[----:B------:R-:W-:Y:S01]  /*2f20*/  LOP3.LUT R36, R21, 0x7ff00000, RZ, 0xc0, !PT ;  /* 0x7ff0000015247812 */ /* 0x000fe200078ec0ff */
[----:B------:R-:W-:Y:S01]  /*2f30*/  IMAD.MOV.U32 R30, RZ, RZ, 0x1 ;  /* 0x00000001ff1e7424 */ /* 0x000fe200078e00ff */
[----:B------:R-:W-:Y:S01]  /*2f40*/  LOP3.LUT R23, R23, 0x3ff00000, RZ, 0xfc, !PT ;  /* 0x3ff0000017177812 */ /* 0x000fe200078efcff */
[----:B------:R-:W-:Y:S01]  /*2f50*/  BSSY.RECONVERGENT B3, `(.L_x_60) ;  /* 0x000004e000037945 */ /* 0x000fe20003800200 */
[----:B------:R-:W-:-:S03]  /*2f60*/  LOP3.LUT R39, R25, 0x7ff00000, RZ, 0xc0, !PT ;  /* 0x7ff0000019277812 */ /* 0x000fc600078ec0ff */
[----:B------:R-:W-:Y:S02]  /*2f70*/  @!P2 LOP3.LUT R27, R25, 0x7ff00000, RZ, 0xc0, !PT ;  /* 0x7ff00000191ba812 */ /* 0x000fe400078ec0ff */
[----:B------:R-:W-:Y:S01]  /*2f80*/  @!P0 DMUL R22, R24, 8.98846567431157953865e+307 ;  /* 0x7fe0000018168828 */ /* 0x000fe20000000000 */
[C---:B------:R-:W-:Y:S02]  /*2f90*/  ISETP.GE.U32.AND P1, PT, R36.reuse, R39, PT ;  /* 0x000000272400720c */ /* 0x040fe40003f26070 */
[----:B------:R-:W-:Y:S02]  /*2fa0*/  @!P2 ISETP.GE.U32.AND P3, PT, R36, R27, PT ;  /* 0x0000001b2400a20c */ /* 0x000fe40003f66070 */
[C---:B------:R-:W-:Y:S01]  /*2fb0*/  SEL R27, R37.reuse, 0x63400000, !P1 ;  /* 0x63400000251b7807 */ /* 0x040fe20004800000 */
[----:B------:R-:W0:Y:S01]  /*2fc0*/  MUFU.RCP64H R31, R23 ;  /* 0x00000017001f7308 */ /* 0x000e220000001800 */
[----:B------:R-:W-:Y:S02]  /*2fd0*/  @!P2 SEL R29, R37, 0x63400000, !P3 ;  /* 0x63400000251da807 */ /* 0x000fe40005800000 */
[----:B------:R-:W-:-:S02]  /*2fe0*/  LOP3.LUT R27, R27, 0x800fffff, R21, 0xf8, !PT ;  /* 0x800fffff1b1b7812 */ /* 0x000fc400078ef815 */
[----:B------:R-:W-:Y:S02]  /*2ff0*/  @!P2 LOP3.LUT R29, R29, 0x80000000, R21, 0xf8, !PT ;  /* 0x800000001d1da812 */ /* 0x000fe400078ef815 */
[----:B------:R-:W-:Y:S02]  /*3000*/  @!P2 MOV R28, RZ ;  /* 0x000000ff001ca202 */ /* 0x000fe40000000f00 */
[----:B------:R-:W-:Y:S02]  /*3010*/  @!P2 LOP3.LUT R29, R29, 0x100000, RZ, 0xfc, !PT ;  /* 0x001000001d1da812 */ /* 0x000fe400078efcff */
[----:B------:R-:W-:-:S04]  /*3020*/  @!P0 LOP3.LUT R39, R23, 0x7ff00000, RZ, 0xc0, !PT ;  /* 0x7ff0000017278812 */ /* 0x000fc800078ec0ff */
[----:B------:R-:W-:Y:S02]  /*3030*/  @!P2 DFMA R26, R26, 2, -R28 ;  /* 0x400000001a1aa82b */ /* 0x000fe4000000081c */
[----:B0-----:R-:W-:-:S08]  /*3040*/  DFMA R28, R30, -R22, 1 ;  /* 0x3ff000001e1c742b */ /* 0x001fd00000000816 */
[----:B------:R-:W-:-:S08]  /*3050*/  DFMA R28, R28, R28, R28 ;  /* 0x0000001c1c1c722b */ /* 0x000fd0000000001c */
[----:B------:R-:W-:-:S08]  /*3060*/  DFMA R28, R30, R28, R30 ;  /* 0x0000001c1e1c722b */ /* 0x000fd0000000001e */
[----:B------:R-:W-:-:S08]  /*3070*/  DFMA R30, R28, -R22, 1 ;  /* 0x3ff000001c1e742b */ /* 0x000fd00000000816 */
[----:B------:R-:W-:-:S08]  /*3080*/  DFMA R28, R28, R30, R28 ;  /* 0x0000001e1c1c722b */ /* 0x000fd0000000001c */
[----:B------:R-:W-:-:S08]  /*3090*/  DMUL R30, R28, R26 ;  /* 0x0000001a1c1e7228 */ /* 0x000fd00000000000 */
[----:B------:R-:W-:-:S08]  /*30a0*/  DFMA R32, R30, -R22, R26 ;  /* 0x800000161e20722b */ /* 0x000fd0000000001a */
[----:B------:R-:W-:Y:S01]  /*30b0*/  DFMA R32, R28, R32, R30 ;  /* 0x000000201c20722b */ /* 0x000fe2000000001e */
[----:B------:R-:W-:Y:S01]  /*30c0*/  IMAD.MOV.U32 R30, RZ, RZ, R36 ;  /* 0x000000ffff1e7224 */ /* 0x000fe200078e0024 */
[----:B------:R-:W-:-:S05]  /*30d0*/  @!P2 LOP3.LUT R30, R27, 0x7ff00000, RZ, 0xc0, !PT ;  /* 0x7ff000001b1ea812 */ /* 0x000fca00078ec0ff */
[----:B------:R-:W-:-:S05]  /*30e0*/  VIADD R28, R30, 0xffffffff ;  /* 0xffffffff1e1c7836 */ /* 0x000fca0000000000 */
[----:B------:R-:W-:Y:S01]  /*30f0*/  ISETP.GT.U32.AND P0, PT, R28, 0x7feffffe, PT ;  /* 0x7feffffe1c00780c */ /* 0x000fe20003f04070 */
[----:B------:R-:W-:-:S05]  /*3100*/  VIADD R28, R39, 0xffffffff ;  /* 0xffffffff271c7836 */ /* 0x000fca0000000000 */
[----:B------:R-:W-:-:S13]  /*3110*/  ISETP.GT.U32.OR P0, PT, R28, 0x7feffffe, P0 ;  /* 0x7feffffe1c00780c */ /* 0x000fda0000704470 */
[----:B------:R-:W-:Y:S05]  /*3120*/  @P0 BRA `(.L_x_61) ;  /* 0x00000000006c0947 */ /* 0x000fea0003800000 */
[----:B------:R-:W-:-:S04]  /*3130*/  LOP3.LUT R21, R25, 0x7ff00000, RZ, 0xc0, !PT ;  /* 0x7ff0000019157812 */ /* 0x000fc800078ec0ff */
[CC--:B------:R-:W-:Y:S02]  /*3140*/  VIADDMNMX R20, R36.reuse, -R21.reuse, 0xb9600000, !PT ;  /* 0xb960000024147446 */ /* 0x0c0fe40007800915 */
[----:B------:R-:W-:Y:S02]  /*3150*/  ISETP.GE.U32.AND P0, PT, R36, R21, PT ;  /* 0x000000152400720c */ /* 0x000fe40003f06070 */
[----:B------:R-:W-:Y:S02]  /*3160*/  VIMNMX R20, PT, PT, R20, 0x46a00000, PT ;  /* 0x46a0000014147848 */ /* 0x000fe40003fe0100 */
[----:B------:R-:W-:-:S05]  /*3170*/  SEL R37, R37, 0x63400000, !P0 ;  /* 0x6340000025257807 */ /* 0x000fca0004000000 */
[----:B------:R-:W-:Y:S01]  /*3180*/  IMAD.IADD R30, R20, 0x1, -R37 ;  /* 0x00000001141e7824 */ /* 0x000fe200078e0a25 */
[----:B------:R-:W-:-:S03]  /*3190*/  MOV R20, RZ ;  /* 0x000000ff00147202 */ /* 0x000fc60000000f00 */
[----:B------:R-:W-:-:S06]  /*31a0*/  VIADD R21, R30, 0x7fe00000 ;  /* 0x7fe000001e157836 */ /* 0x000fcc0000000000 */
[----:B------:R-:W-:-:S10]  /*31b0*/  DMUL R28, R32, R20 ;  /* 0x00000014201c7228 */ /* 0x000fd40000000000 */
[----:B------:R-:W-:-:S13]  /*31c0*/  FSETP.GTU.AND P0, PT, |R29|, 1.469367938527859385e-39, PT ;  /* 0x001000001d00780b */ /* 0x000fda0003f0c200 */
[----:B------:R-:W-:Y:S05]  /*31d0*/  @P0 BRA `(.L_x_62) ;  /* 0x0000000000940947 */ /* 0x000fea0003800000 */
[----:B------:R-:W-:-:S06]  /*31e0*/  DFMA R22, R32, -R22, R26 ;  /* 0x800000162016722b */ /* 0x000fcc000000001a */
[----:B------:R-:W-:-:S04]  /*31f0*/  IMAD.MOV.U32 R22, RZ, RZ, RZ ;  /* 0x000000ffff167224 */ /* 0x000fc800078e00ff */
[C---:B------:R-:W-:Y:S02]  /*3200*/  FSETP.NEU.AND P0, PT, R23.reuse, RZ, PT ;  /* 0x000000ff1700720b */ /* 0x040fe40003f0d000 */
[----:B------:R-:W-:-:S04]  /*3210*/  LOP3.LUT R25, R23, 0x80000000, R25, 0x48, !PT ;  /* 0x8000000017197812 */ /* 0x000fc800078e4819 */
[----:B------:R-:W-:-:S07]  /*3220*/  LOP3.LUT R23, R25, R21, RZ, 0xfc, !PT ;  /* 0x0000001519177212 */ /* 0x000fce00078efcff */
[----:B------:R-:W-:Y:S05]  /*3230*/  @!P0 BRA `(.L_x_62) ;  /* 0x00000000007c8947 */ /* 0x000fea0003800000 */
[----:B------:R-:W-:Y:S01]  /*3240*/  IMAD.MOV R21, RZ, RZ, -R30 ;  /* 0x000000ffff157224 */ /* 0x000fe200078e0a1e */
[----:B------:R-:W-:Y:S01]  /*3250*/  DMUL.RP R22, R32, R22 ;  /* 0x0000001620167228 */ /* 0x000fe20000008000 */
[----:B------:R-:W-:-:S06]  /*3260*/  IMAD.MOV.U32 R20, RZ, RZ, RZ ;  /* 0x000000ffff147224 */ /* 0x000fcc00078e00ff */
[----:B------:R-:W-:-:S03]  /*3270*/  DFMA R20, R28, -R20, R32 ;  /* 0x800000141c14722b */ /* 0x000fc60000000020 */
[----:B------:R-:W-:-:S03]  /*3280*/  LOP3.LUT R25, R23, R25, RZ, 0x3c, !PT ;  /* 0x0000001917197212 */ /* 0x000fc600078e3cff */
[----:B------:R-:W-:-:S04]  /*3290*/  IADD3 R20, PT, PT, -R30, -0x43300000, RZ ;  /* 0xbcd000001e147810 */ /* 0x000fc80007ffe1ff */
[----:B------:R-:W-:-:S04]  /*32a0*/  FSETP.NEU.AND P0, PT, |R21|, R20, PT ;  /* 0x000000141500720b */ /* 0x000fc80003f0d200 */
[----:B------:R-:W-:Y:S02]  /*32b0*/  FSEL R28, R22, R28, !P0 ;  /* 0x0000001c161c7208 */ /* 0x000fe40004000000 */
[----:B------:R-:W-:Y:S01]  /*32c0*/  FSEL R29, R25, R29, !P0 ;  /* 0x0000001d191d7208 */ /* 0x000fe20004000000 */
[----:B------:R-:W-:Y:S06]  /*32d0*/  BRA `(.L_x_62) ;  /* 0x0000000000547947 */ /* 0x000fec0003800000 */
.L_x_61:
[----:B------:R-:W-:-:S14]  /*32e0*/  DSETP.NAN.AND P0, PT, R20, R20, PT ;  /* 0x000000141400722a */ /* 0x000fdc0003f08000 */
[----:B------:R-:W-:Y:S05]  /*32f0*/  @P0 BRA `(.L_x_63) ;  /* 0x0000000000440947 */ /* 0x000fea0003800000 */
[----:B------:R-:W-:-:S14]  /*3300*/  DSETP.NAN.AND P0, PT, R24, R24, PT ;  /* 0x000000181800722a */ /* 0x000fdc0003f08000 */
[----:B------:R-:W-:Y:S05]  /*3310*/  @P0 BRA `(.L_x_64) ;  /* 0x0000000000300947 */ /* 0x000fea0003800000 */
[----:B------:R-:W-:Y:S01]  /*3320*/  ISETP.NE.AND P0, PT, R30, R39, PT ;  /* 0x000000271e00720c */ /* 0x000fe20003f05270 */
[----:B------:R-:W-:Y:S02]  /*3330*/  IMAD.MOV.U32 R28, RZ, RZ, 0x0 ;  /* 0x00000000ff1c7424 */ /* 0x000fe400078e00ff */
[----:B------:R-:W-:-:S10]  /*3340*/  IMAD.MOV.U32 R29, RZ, RZ, -0x80000 ;  /* 0xfff80000ff1d7424 */ /* 0x000fd400078e00ff */
[----:B------:R-:W-:Y:S05]  /*3350*/  @!P0 BRA `(.L_x_62) ;  /* 0x0000000000348947 */ /* 0x000fea0003800000 */
[----:B------:R-:W-:Y:S02]  /*3360*/  ISETP.NE.AND P0, PT, R30, 0x7ff00000, PT ;  /* 0x7ff000001e00780c */ /* 0x000fe40003f05270 */
[----:B------:R-:W-:Y:S02]  /*3370*/  LOP3.LUT R29, R21, 0x80000000, R25, 0x48, !PT ;  /* 0x80000000151d7812 */ /* 0x000fe400078e4819 */
[----:B------:R-:W-:-:S13]  /*3380*/  ISETP.EQ.OR P0, PT, R39, RZ, !P0 ;  /* 0x000000ff2700720c */ /* 0x000fda0004702670 */
[----:B------:R-:W-:Y:S01]  /*3390*/  @P0 LOP3.LUT R20, R29, 0x7ff00000, RZ, 0xfc, !PT ;  /* 0x7ff000001d140812 */ /* 0x000fe200078efcff */
[----:B------:R-:W-:Y:S01]  /*33a0*/  @!P0 IMAD.MOV.U32 R28, RZ, RZ, RZ ;  /* 0x000000ffff1c8224 */ /* 0x000fe200078e00ff */
[----:B------:R-:W-:-:S03]  /*33b0*/  @P0 MOV R28, RZ ;  /* 0x000000ff001c0202 */ /* 0x000fc60000000f00 */
[----:B------:R-:W-:Y:S01]  /*33c0*/  @P0 IMAD.MOV.U32 R29, RZ, RZ, R20 ;  /* 0x000000ffff1d0224 */ /* 0x000fe200078e0014 */
[----:B------:R-:W-:Y:S06]  /*33d0*/  BRA `(.L_x_62) ;  /* 0x0000000000147947 */ /* 0x000fec0003800000 */
.L_x_64:
[----:B------:R-:W-:Y:S01]  /*33e0*/  LOP3.LUT R29, R25, 0x80000, RZ, 0xfc, !PT ;  /* 0x00080000191d7812 */ /* 0x000fe200078efcff */
[----:B------:R-:W-:Y:S01]  /*33f0*/  IMAD.MOV.U32 R28, RZ, RZ, R24 ;  /* 0x000000ffff1c7224 */ /* 0x000fe200078e0018 */
[----:B------:R-:W-:Y:S06]  /*3400*/  BRA `(.L_x_62) ;  /* 0x0000000000087947 */ /* 0x000fec0003800000 */
.L_x_63:
[----:B------:R-:W-:Y:S01]  /*3410*/  LOP3.LUT R29, R21, 0x80000, RZ, 0xfc, !PT ;  /* 0x00080000151d7812 */ /* 0x000fe200078efcff */
[----:B------:R-:W-:-:S07]  /*3420*/  IMAD.MOV.U32 R28, RZ, RZ, R20 ;  /* 0x000000ffff1c7224 */ /* 0x000fce00078e0014 */
.L_x_62:
[----:B------:R-:W-:Y:S05]  /*3430*/  BSYNC.RECONVERGENT B3 ;  /* 0x0000000000037941 */ /* 0x000fea0003800200 */
.L_x_60:
[----:B------:R-:W-:Y:S02]  /*3440*/  IMAD.MOV.U32 R20, RZ, RZ, R0 ;  /* 0x000000ffff147224 */ /* 0x000fe400078e0000 */
[----:B------:R-:W-:-:S04]  /*3450*/  IMAD.MOV.U32 R21, RZ, RZ, 0x0 ;  /* 0x00000000ff157424 */ /* 0x000fc800078e00ff */
[----:B------:R-:W-:Y:S05]  /*3460*/  RET.REL.NODEC R20 `(_Z18expIntDoubleKerneliPKdPdiii) ;  /* 0xffffffc814e47950 */ /* 0x000fea0003c3ffff */
.L_x_65:
[----:B------:R-:W-:-:S00]  /*3470*/  BRA `(.L_x_65) ;  /* 0xfffffffc00fc7947 */ /* 0x000fc0000383ffff */
[----:B------:R-:W-:-:S00]  /*3480*/  NOP ;  /* 0x0000000000007918 */ /* 0x000fc00000000000 */
[----:B------:R-:W-:-:S00]  /*3490*/  NOP ;  /* 0x0000000000007918 */ /* 0x000fc00000000000 */
[----:B------:R-:W-:-:S00]  /*34a0*/  NOP ;  /* 0x0000000000007918 */ /* 0x000fc00000000000 */
[----:B------:R-:W-:-:S00]  /*34b0*/  NOP ;  /* 0x0000000000007918 */ /* 0x000fc00000000000 */
[----:B------:R-:W-:-:S00]  /*34c0*/  NOP ;  /* 0x0000000000007918 */ /* 0x000fc00000000000 */
[----:B------:R-:W-:-:S00]  /*34d0*/  NOP ;  /* 0x0000000000007918 */ /* 0x000fc00000000000 */
[----:B------:R-:W-:-:S00]  /*34e0*/  NOP ;  /* 0x0000000000007918 */ /* 0x000fc00000000000 */
[----:B------:R-:W-:-:S00]  /*34f0*/  NOP ;  /* 0x0000000000007918 */ /* 0x000fc00000000000 */
.L_x_140:


//--------------------- .text._Z17expIntFloatKerneliPKfPfiii --------------------------
	.section	.text._Z17expIntFloatKerneliPKfPfiii,"ax",@progbits
	.align	128
        .global         _Z17expIntFloatKerneliPKfPfiii
        .type           _Z17expIntFloatKerneliPKfPfiii,@function
        .size           _Z17expIntFloatKerneliPKfPfiii,(.L_x_142 - _Z17expIntFloatKerneliPKfPfiii)
        .other          _Z17expIntFloatKerneliPKfPfiii,@"STO_CUDA_ENTRY STV_DEFAULT"
_Z17expIntFloatKerneliPKfPfiii:
.text._Z17expIntFloatKerneliPKfPfiii:
        /* <DEDUP_REMOVED lines=10> */
[----:B------:R-:W2:Y:S01]  /*00a0*/  LDCU UR8, c[0x3][0x8] ;  /* 0x00c00100ff0877ac */ /* 0x000ea20008000800 */
[----:B------:R-:W3:Y:S01]  /*00b0*/  LDCU UR7, c[0x3][0x4] ;  /* 0x00c00080ff0777ac */ /* 0x000ee20008000800 */
[----:B0-----:R-:W-:Y:S02]  /*00c0*/  IABS R7, R4 ;  /* 0x0000000400077213 */ /* 0x001fe40000000000 */
[----:B------:R-:W-:Y:S02]  /*00d0*/  IADD3 R5, PT, PT, R0, R5, RZ ;  /* 0x0000000500057210 */ /* 0x000fe40007ffe0ff */
[----:B------:R-:W0:Y:S02]  /*00e0*/  I2F.RP R6, R7 ;  /* 0x0000000700067306 */ /* 0x000e240000209400 */
[----:B------:R-:W-:-:S06]  /*00f0*/  IABS R0, R5 ;  /* 0x0000000500007213 */ /* 0x000fcc0000000000 */
[----:B0-----:R-:W0:Y:S02]  /*0100*/  MUFU.RCP R6, R6 ;  /* 0x0000000600067308 */ /* 0x001e240000001000 */
[----:B0-----:R-:W-:-:S06]  /*0110*/  VIADD R2, R6, 0xffffffe ;  /* 0x0ffffffe06027836 */ /* 0x001fcc0000000000 */
[----:B------:R0:W4:Y:S02]  /*0120*/  F2I.FTZ.U32.TRUNC.NTZ R3, R2 ;  /* 0x0000000200037305 */ /* 0x000124000021f000 */
[----:B0-----:R-:W-:Y:S02]  /*0130*/  IMAD.MOV.U32 R2, RZ, RZ, RZ ;  /* 0x000000ffff027224 */ /* 0x001fe400078e00ff */
[----:B----4-:R-:W-:-:S04]  /*0140*/  IMAD.MOV R8, RZ, RZ, -R3 ;  /* 0x000000ffff087224 */ /* 0x010fc800078e0a03 */
[----:B------:R-:W-:-:S04]  /*0150*/  IMAD R9, R8, R7, RZ ;  /* 0x0000000708097224 */ /* 0x000fc800078e02ff */
[----:B------:R-:W-:-:S06]  /*0160*/  IMAD.HI.U32 R3, R3, R9, R2 ;  /* 0x0000000903037227 */ /* 0x000fcc00078e0002 */
[----:B------:R-:W-:-:S04]  /*0170*/  IMAD.HI.U32 R11, R3, R0, RZ ;  /* 0x00000000030b7227 */ /* 0x000fc800078e00ff */
[----:B------:R-:W-:-:S04]  /*0180*/  IMAD.MOV R3, RZ, RZ, -R11 ;  /* 0x000000ffff037224 */ /* 0x000fc800078e0a0b */
[C---:B------:R-:W-:Y:S02]  /*0190*/  IMAD R0, R7.reuse, R3, R0 ;  /* 0x0000000307007224 */ /* 0x040fe400078e0200 */
[----:B------:R-:W0:Y:S03]  /*01a0*/  LDC.64 R2, c[0x0][0x388] ;  /* 0x0000e200ff027b82 */ /* 0x000e260000000a00 */
[----:B------:R-:W-:-:S13]  /*01b0*/  ISETP.GT.U32.AND P1, PT, R7, R0, PT ;  /* 0x000000000700720c */ /* 0x000fda0003f24070 */
[-C--:B------:R-:W-:Y:S01]  /*01c0*/  @!P1 IADD3 R0, PT, PT, R0, -R7.reuse, RZ ;  /* 0x8000000700009210 */ /* 0x080fe20007ffe0ff */
        /* <DEDUP_REMOVED lines=10> */
[----:B0-----:R-:W-:-:S05]  /*0270*/  IMAD.WIDE R2, R7, 0x4, R2 ;  /* 0x0000000407027825 */ /* 0x001fca00078e0202 */
[----:B-1----:R0:W5:Y:S01]  /*0280*/  LDG.E R0, desc[UR4][R2.64] ;  /* 0x0000000402007981 */ /* 0x002162000c1e1900 */
[C---:B------:R-:W-:Y:S01]  /*0290*/  ISETP.NE.AND P0, PT, R11.reuse, RZ, PT ;  /* 0x000000ff0b00720c */ /* 0x040fe20003f05270 */
[----:B------:R-:W-:Y:S01]  /*02a0*/  BSSY.RECONVERGENT B0, `(.L_x_66) ;  /* 0x000017f000007945 */ /* 0x000fe20003800200 */
[----:B------:R-:W-:-:S11]  /*02b0*/  VIADD R6, R11, 0xffffffff ;  /* 0xffffffff0b067836 */ /* 0x000fd60000000000 */
[----:B0-23--:R-:W-:Y:S05]  /*02c0*/  @P0 BRA `(.L_x_67) ;  /* 0x0000000000640947 */ /* 0x00dfea0003800000 */
[----:B------:R-:W-:Y:S02]  /*02d0*/  HFMA2 R3, -RZ, RZ, 0.96630859375, -0.0022525787353515625 ;  /* 0x3bbb989dff037431 */ /* 0x000fe400000001ff */
[----:B------:R-:W-:Y:S01]  /*02e0*/  IMAD.MOV.U32 R7, RZ, RZ, 0x437c0000 ;  /* 0x437c0000ff077424 */ /* 0x000fe200078e00ff */
[----:B------:R-:W-:Y:S02]  /*02f0*/  BSSY.RECONVERGENT B1, `(.L_x_68) ;  /* 0x0000015000017945 */ /* 0x000fe40003800200 */
[----:B-----5:R-:W-:-:S04]  /*0300*/  FFMA.SAT R2, R0, -R3, 0.5 ;  /* 0x3f00000000027423 */ /* 0x020fc80000002803 */
[----:B------:R-:W-:Y:S02]  /*0310*/  FFMA.RM R2, R2, R7, 12582913 ;  /* 0x4b40000102027423 */ /* 0x000fe40000004007 */
[----:B------:R-:W0:Y:S02]  /*0320*/  MUFU.RCP R7, R0 ;  /* 0x0000000000077308 */ /* 0x000e240000001000 */
[----:B------:R-:W-:-:S04]  /*0330*/  FADD R3, R2, -12583039 ;  /* 0xcb40007f02037421 */ /* 0x000fc80000000000 */
[----:B------:R-:W-:-:S04]  /*0340*/  FFMA R3, R0, -1.4426950216293334961, -R3 ;  /* 0xbfb8aa3b00037823 */ /* 0x000fc80000000803 */
[----:B------:R-:W-:Y:S01]  /*0350*/  FFMA R4, R0, -1.925963033500011079e-08, R3 ;  /* 0xb2a5706000047823 */ /* 0x000fe20000000003 */
[----:B------:R-:W-:-:S05]  /*0360*/  IMAD.SHL.U32 R3, R2, 0x800000, RZ ;  /* 0x0080000002037824 */ /* 0x000fca00078e00ff */
[----:B------:R-:W1:Y:S01]  /*0370*/  MUFU.EX2 R4, R4 ;  /* 0x0000000400047308 */ /* 0x000e620000000800 */
[----:B0-----:R-:W-:-:S04]  /*0380*/  FFMA R2, -R0, R7, 1 ;  /* 0x3f80000000027423 */ /* 0x001fc80000000107 */
[----:B------:R-:W-:Y:S01]  /*0390*/  FFMA R2, R7, R2, R7 ;  /* 0x0000000207027223 */ /* 0x000fe20000000007 */
[----:B-1----:R-:W-:-:S04]  /*03a0*/  FMUL R3, R3, R4 ;  /* 0x0000000403037220 */ /* 0x002fc80000400000 */
[----:B------:R-:W0:Y:S01]  /*03b0*/  FCHK P0, R3, R0 ;  /* 0x0000000003007302 */ /* 0x000e220000000000 */
[----:B------:R-:W-:-:S04]  /*03c0*/  FFMA R7, R3, R2, RZ ;  /* 0x0000000203077223 */ /* 0x000fc800000000ff */
[----:B------:R-:W-:-:S04]  /*03d0*/  FFMA R6, -R0, R7, R3 ;  /* 0x0000000700067223 */ /* 0x000fc80000000103 */
[----:B------:R-:W-:Y:S01]  /*03e0*/  FFMA R10, R2, R6, R7 ;  /* 0x00000006020a7223 */ /* 0x000fe20000000007 */
[----:B0-----:R-:W-:Y:S06]  /*03f0*/  @!P0 BRA `(.L_x_69) ;  /* 0x0000000000108947 */ /* 0x001fec0003800000 */
[----:B------:R-:W-:Y:S02]  /*0400*/  MOV R4, R0 ;  /* 0x0000000000047202 */ /* 0x000fe40000000f00 */
[----:B------:R-:W-:-:S07]  /*0410*/  MOV R12, 0x430 ;  /* 0x00000430000c7802 */ /* 0x000fce0000000f00 */
[----:B------:R-:W-:Y:S05]  /*0420*/  CALL.REL.NOINC `($__internal_3_$__cuda_sm3x_div_rn_noftz_f32_slowpath) ;  /* 0x0000001800807944 */ /* 0x000fea0003c00000 */
[----:B------:R-:W-:-:S07]  /*0430*/  IMAD.MOV.U32 R10, RZ, RZ, R3 ;  /* 0x000000ffff0a7224 */ /* 0x000fce00078e0003 */
.L_x_69:
[----:B------:R-:W-:Y:S05]  /*0440*/  BSYNC.RECONVERGENT B1 ;  /* 0x0000000000017941 */ /* 0x000fea0003800200 */
.L_x_68:
[----:B------:R-:W-:Y:S05]  /*0450*/  BRA `(.L_x_70) ;  /* 0x00000014008c7947 */ /* 0x000fea0003800000 */
.L_x_67:
[----:B-----5:R-:W-:-:S13]  /*0460*/  FSETP.GT.AND P0, PT, R0, 1, PT ;  /* 0x3f8000000000780b */ /* 0x020fda0003f04000 */
[----:B------:R-:W-:Y:S05]  /*0470*/  @!P0 BRA `(.L_x_71) ;  /* 0x0000000400448947 */ /* 0x000fea0003800000 */
[----:B------:R-:W-:Y:S01]  /*0480*/  I2FP.F32.S32 R11, R11 ;  /* 0x0000000b000b7245 */ /* 0x000fe20000201400 */
[----:B------:R-:W-:Y:S04]  /*0490*/  BSSY.RECONVERGENT B2, `(.L_x_72) ;  /* 0x000000f000027945 */ /* 0x000fe80003800200 */
[----:B------:R-:W-:-:S05]  /*04a0*/  FADD R7, R0, R11 ;  /* 0x0000000b00077221 */ /* 0x000fca0000000000 */
[----:B------:R-:W-:-:S04]  /*04b0*/  IADD3 R2, PT, PT, R7, 0x1800000, RZ ;  /* 0x0180000007027810 */ /* 0x000fc80007ffe0ff */
[----:B------:R-:W-:-:S04]  /*04c0*/  LOP3.LUT R2, R2, 0x7f800000, RZ, 0xc0, !PT ;  /* 0x7f80000002027812 */ /* 0x000fc800078ec0ff */
[----:B------:R-:W-:-:S13]  /*04d0*/  ISETP.GT.U32.AND P0, PT, R2, 0x1ffffff, PT ;  /* 0x01ffffff0200780c */ /* 0x000fda0003f04070 */
[----:B------:R-:W-:Y:S05]  /*04e0*/  @P0 BRA `(.L_x_73) ;  /* 0x0000000000140947 */ /* 0x000fea0003800000 */
[----:B------:R-:W-:Y:S01]  /*04f0*/  IMAD.MOV.U32 R3, RZ, RZ, R7 ;  /* 0x000000ffff037224 */ /* 0x000fe200078e0007 */
[----:B------:R-:W-:-:S07]  /*0500*/  MOV R12, 0x520 ;  /* 0x00000520000c7802 */ /* 0x000fce0000000f00 */
[----:B------:R-:W-:Y:S05]  /*0510*/  CALL.REL.NOINC `($__internal_2_$__cuda_sm20_rcp_rn_f32_slowpath) ;  /* 0x0000001400707944 */ /* 0x000fea0003c00000 */
[----:B------:R-:W-:Y:S01]  /*0520*/  MOV R10, R3 ;  /* 0x00000003000a7202 */ /* 0x000fe20000000f00 */
[----:B------:R-:W-:Y:S06]  /*0530*/  BRA `(.L_x_74) ;  /* 0x0000000000107947 */ /* 0x000fec0003800000 */
.L_x_73:
[----:B------:R-:W0:Y:S02]  /*0540*/  MUFU.RCP R10, R7 ;  /* 0x00000007000a7308 */ /* 0x000e240000001000 */
[----:B0-----:R-:W-:-:S04]  /*0550*/  FFMA R2, R7, R10, -1 ;  /* 0xbf80000007027423 */ /* 0x001fc8000000000a */
[----:B------:R-:W-:-:S04]  /*0560*/  FADD.FTZ R3, -R2, -RZ ;  /* 0x800000ff02037221 */ /* 0x000fc80000010100 */
[----:B------:R-:W-:-:S07]  /*0570*/  FFMA R10, R10, R3, R10 ;  /* 0x000000030a0a7223 */ /* 0x000fce000000000a */
.L_x_74:
[----:B------:R-:W-:Y:S05]  /*0580*/  BSYNC.RECONVERGENT B2 ;  /* 0x0000000000027941 */ /* 0x000fea0003800200 */
.L_x_72:
[----:B------:R-:W0:Y:S02]  /*0590*/  LDCU UR6, c[0x3][0x8] ;  /* 0x00c00100ff0677ac */ /* 0x000e240008000800 */
[----:B0-----:R-:W-:-:S09]  /*05a0*/  UISETP.GE.AND UP0, UPT, UR6, 0x1, UPT ;  /* 0x000000010600788c */ /* 0x001fd2000bf06270 */
[----:B------:R-:W-:Y:S05]  /*05b0*/  BRA.U !UP0, `(.L_x_75) ;  /* 0x0000000108c47547 */ /* 0x000fea000b800000 */
[----:B------:R-:W-:Y:S01]  /*05c0*/  HFMA2 R9, -RZ, RZ, 0, 5.9604644775390625e-08 ;  /* 0x00000001ff097431 */ /* 0x000fe200000001ff */
[----:B------:R-:W-:Y:S01]  /*05d0*/  BSSY.RECONVERGENT B2, `(.L_x_75) ;  /* 0x000002f000027945 */ /* 0x000fe20003800200 */
[----:B------:R-:W-:Y:S02]  /*05e0*/  IMAD.MOV.U32 R11, RZ, RZ, 0x7f7fffff ;  /* 0x7f7fffffff0b7424 */ /* 0x000fe400078e00ff */
[----:B------:R-:W-:-:S07]  /*05f0*/  IMAD.MOV.U32 R8, RZ, RZ, R10 ;  /* 0x000000ffff087224 */ /* 0x000fce00078e000a */
.L_x_81:
[----:B------:R-:W-:Y:S01]  /*0600*/  IADD3 R2, PT, PT, R6, R9, RZ ;  /* 0x0000000906027210 */ /* 0x000fe20007ffe0ff */
[----:B------:R-:W-:Y:S01]  /*0610*/  FADD R7, R7, 2 ;  /* 0x4000000007077421 */ /* 0x000fe20000000000 */
[----:B------:R-:W-:Y:S03]  /*0620*/  BSSY.RECONVERGENT B3, `(.L_x_76) ;  /* 0x0000012000037945 */ /* 0x000fe60003800200 */
[----:B------:R-:W-:-:S04]  /*0630*/  IMAD.MOV R2, RZ, RZ, -R2 ;  /* 0x000000ffff027224 */ /* 0x000fc800078e0a02 */
[----:B------:R-:W-:-:S05]  /*0640*/  IMAD R2, R2, R9, RZ ;  /* 0x0000000902027224 */ /* 0x000fca00078e02ff */
[----:B------:R-:W-:-:S05]  /*0650*/  I2FP.F32.S32 R2, R2 ;  /* 0x0000000200027245 */ /* 0x000fca0000201400 */
[----:B------:R-:W-:-:S05]  /*0660*/  FFMA R13, R2, R8, R7 ;  /* 0x00000008020d7223 */ /* 0x000fca0000000007 */
        /* <DEDUP_REMOVED lines=9> */
.L_x_77:
[----:B------:R-:W0:Y:S02]  /*0700*/  MUFU.RCP R8, R13 ;  /* 0x0000000d00087308 */ /* 0x000e240000001000 */
[----:B0-----:R-:W-:-:S04]  /*0710*/  FFMA R3, R13, R8, -1 ;  /* 0xbf8000000d037423 */ /* 0x001fc80000000008 */
[----:B------:R-:W-:-:S04]  /*0720*/  FADD.FTZ R3, -R3, -RZ ;  /* 0x800000ff03037221 */ /* 0x000fc80000010100 */
[----:B------:R-:W-:-:S07]  /*0730*/  FFMA R8, R8, R3, R8 ;  /* 0x0000000308087223 */ /* 0x000fce0000000008 */
.L_x_78:
[----:B------:R-:W-:Y:S05]  /*0740*/  BSYNC.RECONVERGENT B3 ;  /* 0x0000000000037941 */ /* 0x000fea0003800200 */
.L_x_76:
[----:B------:R-:W0:Y:S01]  /*0750*/  MUFU.RCP R4, R11 ;  /* 0x0000000b00047308 */ /* 0x000e220000001000 */
[----:B------:R-:W-:Y:S07]  /*0760*/  BSSY.RECONVERGENT B1, `(.L_x_79) ;  /* 0x000000d000017945 */ /* 0x000fee0003800200 */
[----:B------:R-:W1:Y:S01]  /*0770*/  FCHK P0, R2, R11 ;  /* 0x0000000b02007302 */ /* 0x000e620000000000 */
[----:B0-----:R-:W-:-:S04]  /*0780*/  FFMA R3, R4, -R11, 1 ;  /* 0x3f80000004037423 */ /* 0x001fc8000000080b */
[----:B------:R-:W-:-:S04]  /*0790*/  FFMA R3, R4, R3, R4 ;  /* 0x0000000304037223 */ /* 0x000fc80000000004 */
[----:B------:R-:W-:-:S04]  /*07a0*/  FFMA R4, R2, R3, RZ ;  /* 0x0000000302047223 */ /* 0x000fc800000000ff */
[----:B------:R-:W-:-:S04]  /*07b0*/  FFMA R12, R4, -R11, R2 ;  /* 0x8000000b040c7223 */ /* 0x000fc80000000002 */
[----:B------:R-:W-:Y:S01]  /*07c0*/  FFMA R4, R3, R12, R4 ;  /* 0x0000000c03047223 */ /* 0x000fe20000000004 */
[----:B-1----:R-:W-:Y:S06]  /*07d0*/  @!P0 BRA `(.L_x_80) ;  /* 0x0000000000148947 */ /* 0x002fec0003800000 */
[----:B------:R-:W-:Y:S01]  /*07e0*/  IMAD.MOV.U32 R3, RZ, RZ, R2 ;  /* 0x000000ffff037224 */ /* 0x000fe200078e0002 */
[----:B------:R-:W-:Y:S02]  /*07f0*/  MOV R4, R11 ;  /* 0x0000000b00047202 */ /* 0x000fe40000000f00 */
[----:B------:R-:W-:-:S07]  /*0800*/  MOV R12, 0x820 ;  /* 0x00000820000c7802 */ /* 0x000fce0000000f00 */
[----:B------:R-:W-:Y:S05]  /*0810*/  CALL.REL.NOINC `($__internal_3_$__cuda_sm3x_div_rn_noftz_f32_slowpath) ;  /* 0x0000001400847944 */ /* 0x000fea0003c00000 */
[----:B------:R-:W-:-:S07]  /*0820*/  IMAD.MOV.U32 R4, RZ, RZ, R3 ;  /* 0x000000ffff047224 */ /* 0x000fce00078e0003 */
.L_x_80:
[----:B------:R-:W-:Y:S05]  /*0830*/  BSYNC.RECONVERGENT B1 ;  /* 0x0000000000017941 */ /* 0x000fea0003800200 */
.L_x_79:
[----:B------:R-:W-:Y:S01]  /*0840*/  FADD R11, R7, R4 ;  /* 0x00000004070b7221 */ /* 0x000fe20000000000 */
[C---:B------:R-:W-:Y:S02]  /*0850*/  ISETP.NE.AND P0, PT, R9.reuse, UR8, PT ;  /* 0x0000000809007c0c */ /* 0x040fe4000bf05270 */
[----:B------:R-:W-:Y:S01]  /*0860*/  IADD3 R9, PT, PT, R9, 0x1, RZ ;  /* 0x0000000109097810 */ /* 0x000fe20007ffe0ff */
[----:B------:R-:W-:-:S04]  /*0870*/  FMUL R3, R8, R11 ;  /* 0x0000000b08037220 */ /* 0x000fc80000400000 */
[C---:B------:R-:W-:Y:S01]  /*0880*/  FADD R2, R3.reuse, -1 ;  /* 0xbf80000003027421 */ /* 0x040fe20000000000 */
[----:B------:R-:W-:-:S04]  /*0890*/  FMUL R10, R3, R10 ;  /* 0x0000000a030a7220 */ /* 0x000fc80000400000 */
[----:B------:R-:W-:-:S13]  /*08a0*/  FSETP.GTU.AND P1, PT, |R2|, UR7, PT ;  /* 0x0000000702007c0b */ /* 0x000fda000bf2c200 */
[----:B------:R-:W-:Y:S05]  /*08b0*/  @P0 BRA P1, `(.L_x_81) ;  /* 0xfffffffc00500947 */ /* 0x000fea000083ffff */
[----:B------:R-:W-:Y:S05]  /*08c0*/  BSYNC.RECONVERGENT B2 ;  /* 0x0000000000027941 */ /* 0x000fea0003800200 */
.L_x_75:
[----:B------:R-:W-:Y:S02]  /*08d0*/  HFMA2 R2, -RZ, RZ, 3.7421875, 0 ;  /* 0x437c0000ff027431 */ /* 0x000fe400000001ff */
[----:B------:R-:W-:-:S04]  /*08e0*/  IMAD.MOV.U32 R3, RZ, RZ, 0x3bbb989d ;  /* 0x3bbb989dff037424 */ /* 0x000fc800078e00ff */
[----:B------:R-:W-:-:S04]  /*08f0*/  FFMA.SAT R3, R0, -R3, 0.5 ;  /* 0x3f00000000037423 */ /* 0x000fc80000002803 */
[----:B------:R-:W-:-:S04]  /*0900*/  FFMA.RM R2, R3, R2, 12582913 ;  /* 0x4b40000103027423 */ /* 0x000fc80000004002 */
[C---:B------:R-:W-:Y:S01]  /*0910*/  FADD R3, R2.reuse, -12583039 ;  /* 0xcb40007f02037421 */ /* 0x040fe20000000000 */
[----:B------:R-:W-:-:S03]  /*0920*/  IMAD.SHL.U32 R2, R2, 0x800000, RZ ;  /* 0x0080000002027824 */ /* 0x000fc600078e00ff */
[----:B------:R-:W-:-:S04]  /*0930*/  FFMA R3, R0, -1.4426950216293334961, -R3 ;  /* 0xbfb8aa3b00037823 */ /* 0x000fc80000000803 */
[----:B------:R-:W-:-:S06]  /*0940*/  FFMA R3, R0, -1.925963033500011079e-08, R3 ;  /* 0xb2a5706000037823 */ /* 0x000fcc0000000003 */
[----:B------:R-:W0:Y:S02]  /*0950*/  MUFU.EX2 R3, R3 ;  /* 0x0000000300037308 */ /* 0x000e240000000800 */
[----:B0-----:R-:W-:-:S04]  /*0960*/  FMUL R7, R2, R3 ;  /* 0x0000000302077220 */ /* 0x001fc80000400000 */
[----:B------:R-:W-:Y:S01]  /*0970*/  FMUL R10, R7, R10 ;  /* 0x0000000a070a7220 */ /* 0x000fe20000400000 */
[----:B------:R-:W-:Y:S06]  /*0980*/  BRA `(.L_x_70) ;  /* 0x0000001000407947 */ /* 0x000fec0003800000 */
.L_x_71:
[----:B------:R-:W-:Y:S01]  /*0990*/  ISETP.NE.AND P0, PT, R6, RZ, PT ;  /* 0x000000ff0600720c */ /* 0x000fe20003f05270 */
[----:B------:R-:W-:-:S12]  /*09a0*/  BSSY.RECONVERGENT B2, `(.L_x_82) ;  /* 0x000002f000027945 */ /* 0x000fd80003800200 */
[----:B------:R-:W-:Y:S05]  /*09b0*/  @!P0 BRA `(.L_x_83) ;  /* 0x0000000000408947 */ /* 0x000fea0003800000 */
[----:B------:R-:W-:Y:S01]  /*09c0*/  I2FP.F32.S32 R3, R6 ;  /* 0x0000000600037245 */ /* 0x000fe20000201400 */
[----:B------:R-:W-:Y:S03]  /*09d0*/  BSSY.RECONVERGENT B3, `(.L_x_84) ;  /* 0x000000d000037945 */ /* 0x000fe60003800200 */
[----:B------:R-:W-:-:S04]  /*09e0*/  IADD3 R2, PT, PT, R3, 0x1800000, RZ ;  /* 0x0180000003027810 */ /* 0x000fc80007ffe0ff */
[----:B------:R-:W-:-:S04]  /*09f0*/  LOP3.LUT R2, R2, 0x7f800000, RZ, 0xc0, !PT ;  /* 0x7f80000002027812 */ /* 0x000fc800078ec0ff */
[----:B------:R-:W-:-:S13]  /*0a00*/  ISETP.GT.U32.AND P0, PT, R2, 0x1ffffff, PT ;  /* 0x01ffffff0200780c */ /* 0x000fda0003f04070 */
[----:B------:R-:W-:Y:S05]  /*0a10*/  @P0 BRA `(.L_x_85) ;  /* 0x0000000000100947 */ /* 0x000fea0003800000 */
[----:B------:R-:W-:-:S07]  /*0a20*/  MOV R12, 0xa40 ;  /* 0x00000a40000c7802 */ /* 0x000fce0000000f00 */
[----:B------:R-:W-:Y:S05]  /*0a30*/  CALL.REL.NOINC `($__internal_2_$__cuda_sm20_rcp_rn_f32_slowpath) ;  /* 0x0000001000287944 */ /* 0x000fea0003c00000 */
[----:B------:R-:W-:Y:S01]  /*0a40*/  IMAD.MOV.U32 R10, RZ, RZ, R3 ;  /* 0x000000ffff0a7224 */ /* 0x000fe200078e0003 */
[----:B------:R-:W-:Y:S06]  /*0a50*/  BRA `(.L_x_86) ;  /* 0x0000000000107947 */ /* 0x000fec0003800000 */
.L_x_85:
[----:B------:R-:W0:Y:S02]  /*0a60*/  MUFU.RCP R10, R3 ;  /* 0x00000003000a7308 */ /* 0x000e240000001000 */
[----:B0-----:R-:W-:-:S04]  /*0a70*/  FFMA R2, R3, R10, -1 ;  /* 0xbf80000003027423 */ /* 0x001fc8000000000a */
[----:B------:R-:W-:-:S04]  /*0a80*/  FADD.FTZ R3, -R2, -RZ ;  /* 0x800000ff02037221 */ /* 0x000fc80000010100 */
[----:B------:R-:W-:-:S07]  /*0a90*/  FFMA R10, R10, R3, R10 ;  /* 0x000000030a0a7223 */ /* 0x000fce000000000a */
.L_x_86:
[----:B------:R-:W-:Y:S05]  /*0aa0*/  BSYNC.RECONVERGENT B3 ;  /* 0x0000000000037941 */ /* 0x000fea0003800200 */
.L_x_84:
[----:B------:R-:W-:Y:S05]  /*0ab0*/  BRA `(.L_x_87) ;  /* 0x0000000000747947 */ /* 0x000fea0003800000 */
.L_x_83:
[C---:B------:R-:W-:Y:S01]  /*0ac0*/  FMUL R3, R0.reuse, 8388608 ;  /* 0x4b00000000037820 */ /* 0x040fe20000400000 */
[----:B------:R-:W-:Y:S01]  /*0ad0*/  FSETP.GEU.AND P0, PT, R0, 1.175494350822287508e-38, PT ;  /* 0x008000000000780b */ /* 0x000fe20003f0e000 */
[----:B------:R-:W0:Y:S01]  /*0ae0*/  LDCU UR6, c[0x3][URZ] ;  /* 0x00c00000ff0677ac */ /* 0x000e220008000800 */
[----:B------:R-:W-:Y:S02]  /*0af0*/  MOV R7, 0x3e055027 ;  /* 0x3e05502700077802 */ /* 0x000fe40000000f00 */
[----:B------:R-:W-:-:S04]  /*0b00*/  FSEL R3, R3, R0, !P0 ;  /* 0x0000000003037208 */ /* 0x000fc80004000000 */
[----:B------:R-:W-:-:S04]  /*0b10*/  IADD3 R2, PT, PT, R3, -0x3f2aaaab, RZ ;  /* 0xc0d5555503027810 */ /* 0x000fc80007ffe0ff */
[----:B------:R-:W-:-:S05]  /*0b20*/  LOP3.LUT R4, R2, 0xff800000, RZ, 0xc0, !PT ;  /* 0xff80000002047812 */ /* 0x000fca00078ec0ff */
[----:B------:R-:W-:-:S04]  /*0b30*/  IMAD.IADD R2, R3, 0x1, -R4 ;  /* 0x0000000103027824 */ /* 0x000fc800078e0a04 */
[----:B------:R-:W-:Y:S01]  /*0b40*/  FADD R8, R2, -1 ;  /* 0xbf80000002087421 */ /* 0x000fe20000000000 */
[----:B------:R-:W-:Y:S02]  /*0b50*/  FSEL R2, RZ, -23, P0 ;  /* 0xc1b80000ff027808 */ /* 0x000fe40000000000 */
[----:B------:R-:W-:Y:S01]  /*0b60*/  ISETP.GT.U32.AND P0, PT, R3, 0x7f7fffff, PT ;  /* 0x7f7fffff0300780c */ /* 0x000fe20003f04070 */
[----:B------:R-:W-:-:S04]  /*0b70*/  FFMA R7, R8, -R7, 0.14084610342979431152 ;  /* 0x3e1039f608077423 */ /* 0x000fc80000000807 */
[----:B------:R-:W-:-:S04]  /*0b80*/  FFMA R7, R8, R7, -0.12148627638816833496 ;  /* 0xbdf8cdcc08077423 */ /* 0x000fc80000000007 */
[----:B------:R-:W-:-:S04]  /*0b90*/  FFMA R7, R8, R7, 0.13980610668659210205 ;  /* 0x3e0f295508077423 */ /* 0x000fc80000000007 */
[----:B------:R-:W-:-:S04]  /*0ba0*/  FFMA R7, R8, R7, -0.16684235632419586182 ;  /* 0xbe2ad8b908077423 */ /* 0x000fc80000000007 */
[----:B------:R-:W-:-:S04]  /*0bb0*/  FFMA R7, R8, R7, 0.20012299716472625732 ;  /* 0x3e4ced0b08077423 */ /* 0x000fc80000000007 */
[----:B------:R-:W-:-:S04]  /*0bc0*/  FFMA R7, R8, R7, -0.24999669194221496582 ;  /* 0xbe7fff2208077423 */ /* 0x000fc80000000007 */
[----:B------:R-:W-:-:S04]  /*0bd0*/  FFMA R7, R8, R7, 0.33333182334899902344 ;  /* 0x3eaaaa7808077423 */ /* 0x000fc80000000007 */
[C---:B------:R-:W-:Y:S01]  /*0be0*/  FFMA R9, R8.reuse, R7, -0.5 ;  /* 0xbf00000008097423 */ /* 0x040fe20000000007 */
[----:B------:R-:W-:Y:S01]  /*0bf0*/  I2FP.F32.S32 R7, R4 ;  /* 0x0000000400077245 */ /* 0x000fe20000201400 */
[----:B------:R-:W-:Y:S02]  /*0c00*/  IMAD.MOV.U32 R4, RZ, RZ, 0x7f800000 ;  /* 0x7f800000ff047424 */ /* 0x000fe400078e00ff */
[C---:B------:R-:W-:Y:S02]  /*0c10*/  FMUL R9, R8.reuse, R9 ;  /* 0x0000000908097220 */ /* 0x040fe40000400000 */
[----:B------:R-:W-:Y:S02]  /*0c20*/  FFMA R2, R7, 1.1920928955078125e-07, R2 ;  /* 0x3400000007027823 */ /* 0x000fe40000000002 */
[----:B------:R-:W-:-:S04]  /*0c30*/  FFMA R9, R8, R9, R8 ;  /* 0x0000000908097223 */ /* 0x000fc80000000008 */
[----:B------:R-:W-:Y:S01]  /*0c40*/  FFMA R2, R2, 0.69314718246459960938, R9 ;  /* 0x3f31721802027823 */ /* 0x000fe20000000009 */
[C---:B------:R-:W-:Y:S01]  /*0c50*/  @P0 FFMA R2, R3.reuse, R4, +INF ;  /* 0x7f80000003020423 */ /* 0x040fe20000000004 */
[----:B------:R-:W-:-:S04]  /*0c60*/  FSETP.NEU.AND P0, PT, R3, RZ, PT ;  /* 0x000000ff0300720b */ /* 0x000fc80003f0d000 */
[----:B------:R-:W-:-:S05]  /*0c70*/  FSEL R2, -R2, +INF , P0 ;  /* 0x7f80000002027808 */ /* 0x000fca0000000100 */
[----:B0-----:R-:W-:-:S07]  /*0c80*/  FADD R10, R2, -UR6 ;  /* 0x80000006020a7e21 */ /* 0x001fce0008000000 */
.L_x_87:
[----:B------:R-:W-:Y:S05]  /*0c90*/  BSYNC.RECONVERGENT B2 ;  /* 0x0000000000027941 */ /* 0x000fea0003800200 */
.L_x_82:
[----:B------:R-:W0:Y:S02]  /*0ca0*/  LDCU UR6, c[0x3][0x8] ;  /* 0x00c00100ff0677ac */ /* 0x000e240008000800 */
[----:B0-----:R-:W-:-:S09]  /*0cb0*/  UISETP.GE.AND UP0, UPT, UR6, 0x1, UPT ;  /* 0x000000010600788c */ /* 0x001fd2000bf06270 */
[----:B------:R-:W-:Y:S05]  /*0cc0*/  BRA.U !UP0, `(.L_x_70) ;  /* 0x0000000d08707547 */ /* 0x000fea000b800000 */
[C---:B------:R-:W-:Y:S01]  /*0cd0*/  FMUL R3, R0.reuse, 8388608 ;  /* 0x4b00000000037820 */ /* 0x040fe20000400000 */
[----:B------:R-:W-:Y:S01]  /*0ce0*/  FSETP.GEU.AND P0, PT, R0, 1.175494350822287508e-38, PT ;  /* 0x008000000000780b */ /* 0x000fe20003f0e000 */
[----:B------:R-:W-:Y:S01]  /*0cf0*/  HFMA2 R7, -RZ, RZ, 1.5048828125, 33.21875 ;  /* 0x3e055027ff077431 */ /* 0x000fe200000001ff */
[----:B------:R-:W-:Y:S02]  /*0d00*/  IADD3 R20, PT, PT, R11, -0x2, RZ ;  /* 0xfffffffe0b147810 */ /* 0x000fe40007ffe0ff */
[----:B------:R-:W-:Y:S02]  /*0d10*/  FSEL R3, R3, R0, !P0 ;  /* 0x0000000003037208 */ /* 0x000fe40004000000 */
[----:B------:R-:W-:Y:S02]  /*0d20*/  LOP3.LUT R19, R6, 0x3, RZ, 0xc0, !PT ;  /* 0x0000000306137812 */ /* 0x000fe400078ec0ff */
[C---:B------:R-:W-:Y:S02]  /*0d30*/  IADD3 R2, PT, PT, R3.reuse, -0x3f2aaaab, RZ ;  /* 0xc0d5555503027810 */ /* 0x040fe40007ffe0ff */
[----:B------:R-:W-:-:S02]  /*0d40*/  FSETP.NEU.AND P1, PT, R3, RZ, PT ;  /* 0x000000ff0300720b */ /* 0x000fc40003f2d000 */
        /* <DEDUP_REMOVED lines=17> */
[----:B------:R-:W-:Y:S01]  /*0e60*/  FFMA R9, R8, R9, R8 ;  /* 0x0000000908097223 */ /* 0x000fe20000000008 */
[----:B------:R-:W-:-:S03]  /*0e70*/  LOP3.LUT R8, R6, 0xfffffffc, RZ, 0xc0, !PT ;  /* 0xfffffffc06087812 */ /* 0x000fc600078ec0ff */
[----:B------:R-:W-:Y:S01]  /*0e80*/  FFMA R7, R2, 0.69314718246459960938, R9 ;  /* 0x3f31721802077823 */ /* 0x000fe20000000009 */
[----:B------:R-:W-:Y:S01]  /*0e90*/  @P0 FFMA R7, R3, R4, +INF ;  /* 0x7f80000003070423 */ /* 0x000fe20000000004 */
[----:B------:R-:W-:Y:S01]  /*0ea0*/  IMAD.MOV.U32 R2, RZ, RZ, 0x3f800000 ;  /* 0x3f800000ff027424 */ /* 0x000fe200078e00ff */
[----:B------:R-:W-:-:S03]  /*0eb0*/  MOV R9, 0x1 ;  /* 0x0000000100097802 */ /* 0x000fc60000000f00 */
[----:B------:R-:W-:-:S07]  /*0ec0*/  FSEL R7, R7, -INF , P1 ;  /* 0xff80000007077808 */ /* 0x000fce0000800000 */
.L_x_122:
[----:B------:R-:W-:Y:S01]  /*0ed0*/  I2FP.F32.U32 R13, R9 ;  /* 0x00000009000d7245 */ /* 0x000fe20000201000 */
[----:B------:R-:W-:Y:S03]  /*0ee0*/  BSSY.RECONVERGENT B1, `(.L_x_88) ;  /* 0x000000d000017945 */ /* 0x000fe60003800200 */
[----:B------:R-:W0:Y:S08]  /*0ef0*/  MUFU.RCP R3, R13 ;  /* 0x0000000d00037308 */ /* 0x000e300000001000 */
[----:B------:R-:W1:Y:S01]  /*0f00*/  FCHK P0, -R0, R13 ;  /* 0x0000000d00007302 */ /* 0x000e620000000100 */
[----:B0-----:R-:W-:-:S04]  /*0f10*/  FFMA R4, -R13, R3, 1 ;  /* 0x3f8000000d047423 */ /* 0x001fc80000000103 */
[----:B------:R-:W-:-:S04]  /*0f20*/  FFMA R3, R3, R4, R3 ;  /* 0x0000000403037223 */ /* 0x000fc80000000003 */
[----:B------:R-:W-:-:S04]  /*0f30*/  FFMA R4, -R0, R3, RZ ;  /* 0x0000000300047223 */ /* 0x000fc800000001ff */
[----:B------:R-:W-:-:S04]  /*0f40*/  FFMA R12, -R13, R4, -R0 ;  /* 0x000000040d0c7223 */ /* 0x000fc80000000900 */
[----:B------:R-:W-:Y:S01]  /*0f50*/  FFMA R3, R3, R12, R4 ;  /* 0x0000000c03037223 */ /* 0x000fe20000000004 */
[----:B-1----:R-:W-:Y:S06]  /*0f60*/  @!P0 BRA `(.L_x_89) ;  /* 0x0000000000108947 */ /* 0x002fec0003800000 */
[----:B------:R-:W-:Y:S02]  /*0f70*/  IMAD.MOV.U32 R4, RZ, RZ, R13 ;  /* 0x000000ffff047224 */ /* 0x000fe400078e000d */
[----:B------:R-:W-:Y:S01]  /*0f80*/  FADD R3, -R0, -RZ ;  /* 0x800000ff00037221 */ /* 0x000fe20000000100 */
[----:B------:R-:W-:-:S07]  /*0f90*/  MOV R12, 0xfb0 ;  /* 0x00000fb0000c7802 */ /* 0x000fce0000000f00 */
[----:B------:R-:W-:Y:S05]  /*0fa0*/  CALL.REL.NOINC `($__internal_3_$__cuda_sm3x_div_rn_noftz_f32_slowpath) ;  /* 0x0000000c00a07944 */ /* 0x000fea0003c00000 */
.L_x_89:
[----:B------:R-:W-:Y:S05]  /*0fb0*/  BSYNC.RECONVERGENT B1 ;  /* 0x0000000000017941 */ /* 0x000fea0003800200 */
.L_x_88:
[----:B------:R-:W-:Y:S01]  /*0fc0*/  ISETP.NE.AND P0, PT, R9, R6, PT ;  /* 0x000000060900720c */ /* 0x000fe20003f05270 */
[----:B------:R-:W-:Y:S01]  /*0fd0*/  BSSY.RECONVERGENT B2, `(.L_x_90) ;  /* 0x00000a3000027945 */ /* 0x000fe20003800200 */
[----:B------:R-:W-:-:S11]  /*0fe0*/  FMUL R2, R3, R2 ;  /* 0x0000000203027220 */ /* 0x000fd60000400000 */
[----:B------:R-:W-:Y:S05]  /*0ff0*/  @!P0 BRA `(.L_x_91) ;  /* 0x0000000000448947 */ /* 0x000fea0003800000 */
[----:B------:R-:W-:Y:S01]  /*1000*/  IADD3 R3, PT, PT, -R6, R9, RZ ;  /* 0x0000000906037210 */ /* 0x000fe20007ffe1ff */
[----:B------:R-:W-:Y:S03]  /*1010*/  BSSY.RECONVERGENT B1, `(.L_x_92) ;  /* 0x000000e000017945 */ /* 0x000fe60003800200 */
[----:B------:R-:W-:-:S04]  /*1020*/  I2FP.F32.S32 R13, R3 ;  /* 0x00000003000d7245 */ /* 0x000fc80000201400 */
        /* <DEDUP_REMOVED lines=12> */
.L_x_93:
[----:B------:R-:W-:Y:S05]  /*10f0*/  BSYNC.RECONVERGENT B1 ;  /* 0x0000000000017941 */ /* 0x000fea0003800200 */
.L_x_92:
[----:B------:R-:W-:Y:S05]  /*1100*/  BRA `(.L_x_94) ;  /* 0x00000008003c7947 */ /* 0x000fea0003800000 */
.L_x_91:
[----:B------:R-:W0:Y:S01]  /*1110*/  LDCU UR6, c[0x3][URZ] ;  /* 0x00c00000ff0677ac */ /* 0x000e220008000800 */
[----:B------:R-:W-:Y:S01]  /*1120*/  ISETP.GE.AND P0, PT, R11, 0x2, PT ;  /* 0x000000020b00780c */ /* 0x000fe20003f06270 */
[----:B------:R-:W-:Y:S01]  /*1130*/  BSSY.RECONVERGENT B3, `(.L_x_95) ;  /* 0x000008a000037945 */ /* 0x000fe20003800200 */
[----:B0-----:R-:W-:-:S11]  /*1140*/  FADD R22, -RZ, -UR6 ;  /* 0x80000006ff167e21 */ /* 0x001fd60008000100 */
[----:B------:R-:W-:Y:S05]  /*1150*/  @!P0 BRA `(.L_x_96) ;  /* 0x00000008001c8947 */ /* 0x000fea0003800000 */
[----:B------:R-:W-:Y:S01]  /*1160*/  ISETP.GE.U32.AND P0, PT, R20, 0x3, PT ;  /* 0x000000031400780c */ /* 0x000fe20003f06070 */
[----:B------:R-:W-:Y:S01]  /*1170*/  BSSY.RECONVERGENT B4, `(.L_x_97) ;  /* 0x000004d000047945 */ /* 0x000fe20003800200 */
[----:B------:R-:W-:-:S11]  /*1180*/  HFMA2 R17, -RZ, RZ, 0, 5.9604644775390625e-08 ;  /* 0x00000001ff117431 */ /* 0x000fd600000001ff */
[----:B------:R-:W-:Y:S05]  /*1190*/  @!P0 BRA `(.L_x_98) ;  /* 0x0000000400288947 */ /* 0x000fea0003800000 */
[----:B------:R-:W-:Y:S01]  /*11a0*/  BSSY.RECONVERGENT B5, `(.L_x_99) ;  /* 0x0000048000057945 */ /* 0x000fe20003800200 */
[----:B------:R-:W-:-:S07]  /*11b0*/  IMAD.MOV.U32 R17, RZ, RZ, RZ ;  /* 0x000000ffff117224 */ /* 0x000fce00078e00ff */
.L_x_112:
[----:B------:R-:W-:Y:S01]  /*11c0*/  IADD3 R3, PT, PT, R17, 0x1, RZ ;  /* 0x0000000111037810 */ /* 0x000fe20007ffe0ff */
[----:B------:R-:W-:Y:S03]  /*11d0*/  BSSY.RECONVERGENT B6, `(.L_x_100) ;  /* 0x000000e000067945 */ /* 0x000fe60003800200 */
[----:B------:R-:W-:-:S05]  /*11e0*/  I2FP.F32.U32 R12, R3 ;  /* 0x00000003000c7245 */ /* 0x000fca0000201000 */
[----:B------:R-:W-:-:S05]  /*11f0*/  VIADD R3, R12, 0x1800000 ;  /* 0x018000000c037836 */ /* 0x000fca0000000000 */
[----:B------:R-:W-:-:S04]  /*1200*/  LOP3.LUT R3, R3, 0x7f800000, RZ, 0xc0, !PT ;  /* 0x7f80000003037812 */ /* 0x000fc800078ec0ff */
[----:B------:R-:W-:-:S13]  /*1210*/  ISETP.GT.U32.AND P0, PT, R3, 0x1ffffff, PT ;  /* 0x01ffffff0300780c */ /* 0x000fda0003f04070 */
[----:B------:R-:W-:Y:S05]  /*1220*/  @P0 BRA `(.L_x_101) ;  /* 0x0000000000100947 */ /* 0x000fea0003800000 */
[----:B------:R-:W-:Y:S02]  /*1230*/  MOV R3, R12 ;  /* 0x0000000c00037202 */ /* 0x000fe40000000f00 */
[----:B------:R-:W-:-:S07]  /*1240*/  MOV R12, 0x1260 ;  /* 0x00001260000c7802 */ /* 0x000fce0000000f00 */
[----:B------:R-:W-:Y:S05]  /*1250*/  CALL.REL.NOINC `($__internal_2_$__cuda_sm20_rcp_rn_f32_slowpath) ;  /* 0x0000000800207944 */ /* 0x000fea0003c00000 */
[----:B------:R-:W-:Y:S05]  /*1260*/  BRA `(.L_x_102) ;  /* 0x0000000000107947 */ /* 0x000fea0003800000 */
.L_x_101:
[----:B------:R-:W0:Y:S02]  /*1270*/  MUFU.RCP R3, R12 ;  /* 0x0000000c00037308 */ /* 0x000e240000001000 */
[----:B0-----:R-:W-:-:S04]  /*1280*/  FFMA R4, R12, R3, -1 ;  /* 0xbf8000000c047423 */ /* 0x001fc80000000003 */
[----:B------:R-:W-:-:S04]  /*1290*/  FADD.FTZ R4, -R4, -RZ ;  /* 0x800000ff04047221 */ /* 0x000fc80000010100 */
[----:B------:R-:W-:-:S07]  /*12a0*/  FFMA R3, R3, R4, R3 ;  /* 0x0000000403037223 */ /* 0x000fce0000000003 */
.L_x_102:
[----:B------:R-:W-:Y:S05]  /*12b0*/  BSYNC.RECONVERGENT B6 ;  /* 0x0000000000067941 */ /* 0x000fea0003800200 */
.L_x_100:
[----:B------:R-:W-:Y:S01]  /*12c0*/  VIADD R4, R17, 0x2 ;  /* 0x0000000211047836 */ /* 0x000fe20000000000 */
[----:B------:R-:W-:Y:S01]  /*12d0*/  BSSY.RECONVERGENT B6, `(.L_x_103) ;  /* 0x000000f000067945 */ /* 0x000fe20003800200 */
[----:B------:R-:W-:-:S03]  /*12e0*/  FADD R22, R3, R22 ;  /* 0x0000001603167221 */ /* 0x000fc60000000000 */
[----:B------:R-:W-:-:S04]  /*12f0*/  I2FP.F32.U32 R12, R4 ;  /* 0x00000004000c7245 */ /* 0x000fc80000201000 */
[----:B------:R-:W-:-:S04]  /*1300*/  IADD3 R4, PT, PT, R12, 0x1800000, RZ ;  /* 0x018000000c047810 */ /* 0x000fc80007ffe0ff */
[----:B------:R-:W-:-:S04]  /*1310*/  LOP3.LUT R4, R4, 0x7f800000, RZ, 0xc0, !PT ;  /* 0x7f80000004047812 */ /* 0x000fc800078ec0ff */
[----:B------:R-:W-:-:S13]  /*1320*/  ISETP.GT.U32.AND P0, PT, R4, 0x1ffffff, PT ;  /* 0x01ffffff0400780c */ /* 0x000fda0003f04070 */
[----:B------:R-:W-:Y:S05]  /*1330*/  @P0 BRA `(.L_x_104) ;  /* 0x0000000000100947 */ /* 0x000fea0003800000 */
[----:B------:R-:W-:Y:S01]  /*1340*/  IMAD.MOV.U32 R3, RZ, RZ, R12 ;  /* 0x000000ffff037224 */ /* 0x000fe200078e000c */
[----:B------:R-:W-:-:S07]  /*1350*/  MOV R12, 0x1370 ;  /* 0x00001370000c7802 */ /* 0x000fce0000000f00 */
[----:B------:R-:W-:Y:S05]  /*1360*/  CALL.REL.NOINC `($__internal_2_$__cuda_sm20_rcp_rn_f32_slowpath) ;  /* 0x0000000400dc7944 */ /* 0x000fea0003c00000 */
[----:B------:R-:W-:Y:S05]  /*1370*/  BRA `(.L_x_105) ;  /* 0x0000000000107947 */ /* 0x000fea0003800000 */
.L_x_104:
[----:B------:R-:W0:Y:S02]  /*1380*/  MUFU.RCP R3, R12 ;  /* 0x0000000c00037308 */ /* 0x000e240000001000 */
[----:B0-----:R-:W-:-:S04]  /*1390*/  FFMA R4, R12, R3, -1 ;  /* 0xbf8000000c047423 */ /* 0x001fc80000000003 */
[----:B------:R-:W-:-:S04]  /*13a0*/  FADD.FTZ R4, -R4, -RZ ;  /* 0x800000ff04047221 */ /* 0x000fc80000010100 */
[----:B------:R-:W-:-:S07]  /*13b0*/  FFMA R3, R3, R4, R3 ;  /* 0x0000000403037223 */ /* 0x000fce0000000003 */
.L_x_105:
[----:B------:R-:W-:Y:S05]  /*13c0*/  BSYNC.RECONVERGENT B6 ;  /* 0x0000000000067941 */ /* 0x000fea0003800200 */
.L_x_103:
[----:B------:R-:W-:Y:S01]  /*13d0*/  IADD3 R4, PT, PT, R17, 0x3, RZ ;  /* 0x0000000311047810 */ /* 0x000fe20007ffe0ff */
[----:B------:R-:W-:Y:S01]  /*13e0*/  BSSY.RECONVERGENT B6, `(.L_x_106) ;  /* 0x000000f000067945 */ /* 0x000fe20003800200 */
[----:B------:R-:W-:Y:S02]  /*13f0*/  FADD R22, R22, R3 ;  /* 0x0000000316167221 */ /* 0x000fe40000000000 */
        /* <DEDUP_REMOVED lines=9> */
.L_x_107:
[----:B------:R-:W0:Y:S02]  /*1490*/  MUFU.RCP R3, R12 ;  /* 0x0000000c00037308 */ /* 0x000e240000001000 */
[----:B0-----:R-:W-:-:S04]  /*14a0*/  FFMA R4, R12, R3, -1 ;  /* 0xbf8000000c047423 */ /* 0x001fc80000000003 */
[----:B------:R-:W-:-:S04]  /*14b0*/  FADD.FTZ R4, -R4, -RZ ;  /* 0x800000ff04047221 */ /* 0x000fc80000010100 */
[----:B------:R-:W-:-:S07]  /*14c0*/  FFMA R3, R3, R4, R3 ;  /* 0x0000000403037223 */ /* 0x000fce0000000003 */
.L_x_108:
[----:B------:R-:W-:Y:S05]  /*14d0*/  BSYNC.RECONVERGENT B6 ;  /* 0x0000000000067941 */ /* 0x000fea0003800200 */
.L_x_106:
        /* <DEDUP_REMOVED lines=12> */
.L_x_110:
[----:B------:R-:W0:Y:S02]  /*15a0*/  MUFU.RCP R3, R12 ;  /* 0x0000000c00037308 */ /* 0x000e240000001000 */
[----:B0-----:R-:W-:-:S04]  /*15b0*/  FFMA R4, R12, R3, -1 ;  /* 0xbf8000000c047423 */ /* 0x001fc80000000003 */
[----:B------:R-:W-:-:S04]  /*15c0*/  FADD.FTZ R4, -R4, -RZ ;  /* 0x800000ff04047221 */ /* 0x000fc80000010100 */
[----:B------:R-:W-:-:S07]  /*15d0*/  FFMA R3, R3, R4, R3 ;  /* 0x0000000403037223 */ /* 0x000fce0000000003 */
.L_x_111:
[----:B------:R-:W-:Y:S05]  /*15e0*/  BSYNC.RECONVERGENT B6 ;  /* 0x0000000000067941 */ /* 0x000fea0003800200 */
.L_x_109:
[----:B------:R-:W-:Y:S01]  /*15f0*/  ISETP.NE.AND P0, PT, R17, R8, PT ;  /* 0x000000081100720c */ /* 0x000fe20003f05270 */
[----:B------:R-:W-:-:S12]  /*1600*/  FADD R22, R22, R3 ;  /* 0x0000000316167221 */ /* 0x000fd80000000000 */
[----:B------:R-:W-:Y:S05]  /*1610*/  @P0 BRA `(.L_x_112) ;  /* 0xfffffff800e80947 */ /* 0x000fea000383ffff */
[----:B------:R-:W-:Y:S05]  /*1620*/  BSYNC.RECONVERGENT B5 ;  /* 0x0000000000057941 */ /* 0x000fea0003800200 */
.L_x_99:
[----:B------:R-:W-:-:S07]  /*1630*/  IADD3 R17, PT, PT, R17, 0x1, RZ ;  /* 0x0000000111117810 */ /* 0x000fce0007ffe0ff */
.L_x_98:
[----:B------:R-:W-:Y:S05]  /*1640*/  BSYNC.RECONVERGENT B4 ;  /* 0x0000000000047941 */ /* 0x000fea0003800200 */
.L_x_97:
[----:B------:R-:W-:-:S13]  /*1650*/  ISETP.NE.AND P0, PT, R19, RZ, PT ;  /* 0x000000ff1300720c */ /* 0x000fda0003f05270 */
[----:B------:R-:W-:Y:S05]  /*1660*/  @!P0 BRA `(.L_x_96) ;  /* 0x0000000000d88947 */ /* 0x000fea0003800000 */
[----:B------:R-:W-:Y:S01]  /*1670*/  I2FP.F32.U32 R12, R17 ;  /* 0x00000011000c7245 */ /* 0x000fe20000201000 */
[----:B------:R-:W-:Y:S01]  /*1680*/  BSSY.RECONVERGENT B4, `(.L_x_113) ;  /* 0x000000e000047945 */ /* 0x000fe20003800200 */
[----:B------:R-:W-:-:S03]  /*1690*/  ISETP.NE.AND P3, PT, R19, 0x1, PT ;  /* 0x000000011300780c */ /* 0x000fc60003f65270 */
        /* <DEDUP_REMOVED lines=8> */
.L_x_114:
[----:B------:R-:W0:Y:S02]  /*1720*/  MUFU.RCP R3, R12 ;  /* 0x0000000c00037308 */ /* 0x000e240000001000 */
[----:B0-----:R-:W-:-:S04]  /*1730*/  FFMA R4, R12, R3, -1 ;  /* 0xbf8000000c047423 */ /* 0x001fc80000000003 */
[----:B------:R-:W-:-:S04]  /*1740*/  FADD.FTZ R4, -R4, -RZ ;  /* 0x800000ff04047221 */ /* 0x000fc80000010100 */
[----:B------:R-:W-:-:S07]  /*1750*/  FFMA R3, R3, R4, R3 ;  /* 0x0000000403037223 */ /* 0x000fce0000000003 */
.L_x_115:
[----:B------:R-:W-:Y:S05]  /*1760*/  BSYNC.RECONVERGENT B4 ;  /* 0x0000000000047941 */ /* 0x000fea0003800200 */
.L_x_113:
[----:B------:R-:W-:Y:S01]  /*1770*/  FADD R22, R22, R3 ;  /* 0x0000000316167221 */ /* 0x000fe20000000000 */
[----:B------:R-:W-:Y:S06]  /*1780*/  @!P3 BRA `(.L_x_96) ;  /* 0x000000000090b947 */ /* 0x000fec0003800000 */
[----:B------:R-:W-:Y:S01]  /*1790*/  VIADD R3, R17, 0x1 ;  /* 0x0000000111037836 */ /* 0x000fe20000000000 */
[----:B------:R-:W-:Y:S01]  /*17a0*/  BSSY.RECONVERGENT B4, `(.L_x_116) ;  /* 0x000000f000047945 */ /* 0x000fe20003800200 */
[----:B------:R-:W-:-:S03]  /*17b0*/  ISETP.NE.AND P3, PT, R19, 0x2, PT ;  /* 0x000000021300780c */ /* 0x000fc60003f65270 */
        /* <DEDUP_REMOVED lines=9> */
.L_x_117:
[----:B------:R-:W0:Y:S02]  /*1850*/  MUFU.RCP R3, R12 ;  /* 0x0000000c00037308 */ /* 0x000e240000001000 */
[----:B0-----:R-:W-:-:S04]  /*1860*/  FFMA R4, R12, R3, -1 ;  /* 0xbf8000000c047423 */ /* 0x001fc80000000003 */
[----:B------:R-:W-:-:S04]  /*1870*/  FADD.FTZ R4, -R4, -RZ ;  /* 0x800000ff04047221 */ /* 0x000fc80000010100 */
[----:B------:R-:W-:-:S07]  /*1880*/  FFMA R3, R3, R4, R3 ;  /* 0x0000000403037223 */ /* 0x000fce0000000003 */
.L_x_118:
[----:B------:R-:W-:Y:S05]  /*1890*/  BSYNC.RECONVERGENT B4 ;  /* 0x0000000000047941 */ /* 0x000fea0003800200 */
.L_x_116:
[----:B------:R-:W-:Y:S01]  /*18a0*/  FADD R22, R22, R3 ;  /* 0x0000000316167221 */ /* 0x000fe20000000000 */
[----:B------:R-:W-:Y:S06]  /*18b0*/  @!P3 BRA `(.L_x_96) ;  /* 0x000000000044b947 */ /* 0x000fec0003800000 */
        /* <DEDUP_REMOVED lines=11> */
.L_x_120:
[----:B------:R-:W0:Y:S02]  /*1970*/  MUFU.RCP R3, R12 ;  /* 0x0000000c00037308 */ /* 0x000e240000001000 */
[----:B0-----:R-:W-:-:S04]  /*1980*/  FFMA R4, R12, R3, -1 ;  /* 0xbf8000000c047423 */ /* 0x001fc80000000003 */
[----:B------:R-:W-:-:S04]  /*1990*/  FADD.FTZ R4, -R4, -RZ ;  /* 0x800000ff04047221 */ /* 0x000fc80000010100 */
[----:B------:R-:W-:-:S07]  /*19a0*/  FFMA R3, R3, R4, R3 ;  /* 0x0000000403037223 */ /* 0x000fce0000000003 */
.L_x_121:
[----:B------:R-:W-:Y:S05]  /*19b0*/  BSYNC.RECONVERGENT B4 ;  /* 0x0000000000047941 */ /* 0x000fea0003800200 */
.L_x_119:
[----:B------:R-:W-:-:S07]  /*19c0*/  FADD R22, R22, R3 ;  /* 0x0000000316167221 */ /* 0x000fce0000000000 */
.L_x_96:
[----:B------:R-:W-:Y:S05]  /*19d0*/  BSYNC.RECONVERGENT B3 ;  /* 0x0000000000037941 */ /* 0x000fea0003800200 */
.L_x_95:
[----:B------:R-:W-:-:S04]  /*19e0*/  FADD R3, -R7, R22 ;  /* 0x0000001607037221 */ /* 0x000fc80000000100 */
[----:B------:R-:W-:-:S07]  /*19f0*/  FMUL R3, R2, R3 ;  /* 0x0000000302037220 */ /* 0x000fce0000400000 */
.L_x_94:
[----:B------:R-:W-:Y:S05]  /*1a00*/  BSYNC.RECONVERGENT B2 ;  /* 0x0000000000027941 */ /* 0x000fea0003800200 */
.L_x_90:
[----:B------:R-:W0:Y:S01]  /*1a10*/  LDCU UR6, c[0x3][0x4] ;  /* 0x00c00080ff0677ac */ /* 0x000e220008000800 */
[----:B------:R-:W-:Y:S01]  /*1a20*/  FADD R10, R3, R10 ;  /* 0x0000000a030a7221 */ /* 0x000fe20000000000 */
[----:B------:R-:W1:Y:S03]  /*1a30*/  LDCU UR9, c[0x3][0x8] ;  /* 0x00c00100ff0977ac */ /* 0x000e660008000800 */
[----:B0-----:R-:W-:Y:S01]  /*1a40*/  FMUL R4, |R10|, UR6 ;  /* 0x000000060a047c20 */ /* 0x001fe20008400200 */
[C---:B-1----:R-:W-:Y:S01]  /*1a50*/  ISETP.NE.AND P0, PT, R9.reuse, UR9, PT ;  /* 0x0000000909007c0c */ /* 0x042fe2000bf05270 */
[----:B------:R-:W-:-:S03]  /*1a60*/  VIADD R9, R9, 0x1 ;  /* 0x0000000109097836 */ /* 0x000fc60000000000 */
[----:B------:R-:W-:-:S13]  /*1a70*/  FSETP.GEU.AND P1, PT, |R3|, R4, PT ;  /* 0x000000040300720b */ /* 0x000fda0003f2e200 */
[----:B------:R-:W-:Y:S05]  /*1a80*/  @P0 BRA P1, `(.L_x_122) ;  /* 0xfffffff400100947 */ /* 0x000fea000083ffff */
.L_x_70:
[----:B------:R-:W-:Y:S05]  /*1a90*/  BSYNC.RECONVERGENT B0 ;  /* 0x0000000000007941 */ /* 0x000fea0003800200 */
.L_x_66:
[----:B------:R-:W0:Y:S02]  /*1aa0*/  LDC.64 R2, c[0x0][0x390] ;  /* 0x0000e400ff027b82 */ /* 0x000e240000000a00 */
[----:B0-----:R-:W-:-:S05]  /*1ab0*/  IMAD.WIDE R2, R5, 0x4, R2 ;  /* 0x0000000405027825 */ /* 0x001fca00078e0202 */
[----:B------:R-:W-:Y:S01]  /*1ac0*/  STG.E desc[UR4][R2.64], R10 ;  /* 0x0000000a02007986 */ /* 0x000fe2000c101904 */
[----:B------:R-:W-:Y:S05]  /*1ad0*/  EXIT ;  /* 0x000000000000794d */ /* 0x000fea0003800000 */
        .weak           $__internal_2_$__cuda_sm20_rcp_rn_f32_slowpath
        .type           $__internal_2_$__cuda_sm20_rcp_rn_f32_slowpath,@function
        .size           $__internal_2_$__cuda_sm20_rcp_rn_f32_slowpath,($__internal_3_$__cuda_sm3x_div_rn_noftz_f32_slowpath - $__internal_2_$__cuda_sm20_rcp_rn_f32_slowpath)
$__internal_2_$__cuda_sm20_rcp_rn_f32_slowpath:
[----:B------:R-:W-:Y:S01]  /*1ae0*/  SHF.L.U32 R4, R3, 0x1, RZ ;  /* 0x0000000103047819 */ /* 0x000fe200000006ff */
[----:B------:R-:W-:Y:S03]  /*1af0*/  BSSY.RECONVERGENT B1, `(.L_x_123) ;  /* 0x0000030000017945 */ /* 0x000fe60003800200 */
[----:B------:R-:W-:-:S04]  /*1b00*/  SHF.R.U32.HI R4, RZ, 0x18, R4 ;  /* 0x00000018ff047819 */ /* 0x000fc80000011604 */
[----:B------:R-:W-:-:S13]  /*1b10*/  ISETP.NE.U32.AND P0, PT, R4, RZ, PT ;  /* 0x000000ff0400720c */ /* 0x000fda0003f05070 */
[----:B------:R-:W-:Y:S05]  /*1b20*/  @P0 BRA `(.L_x_124) ;  /* 0x0000000000280947 */ /* 0x000fea0003800000 */
[----:B------:R-:W-:-:S05]  /*1b30*/  IMAD.SHL.U32 R4, R3, 0x2, RZ ;  /* 0x0000000203047824 */ /* 0x000fca00078e00ff */
[----:B------:R-:W-:-:S13]  /*1b40*/  ISETP.NE.AND P0, PT, R4, RZ, PT ;  /* 0x000000ff0400720c */ /* 0x000fda0003f05270 */
[----:B------:R-:W-:Y:S01]  /*1b50*/  @P0 FFMA R14, R3, 1.84467440737095516160e+19, RZ ;  /* 0x5f800000030e0823 */ /* 0x000fe200000000ff */
[----:B------:R-:W-:Y:S08]  /*1b60*/  @!P0 MUFU.RCP R13, R3 ;  /* 0x00000003000d8308 */ /* 0x000ff00000001000 */
[----:B------:R-:W0:Y:S02]  /*1b70*/  @P0 MUFU.RCP R15, R14 ;  /* 0x0000000e000f0308 */ /* 0x000e240000001000 */
[----:B0-----:R-:W-:-:S04]  /*1b80*/  @P0 FFMA R4, R14, R15, -1 ;  /* 0xbf8000000e040423 */ /* 0x001fc8000000000f */
[----:B------:R-:W-:-:S04]  /*1b90*/  @P0 FADD.FTZ R4, -R4, -RZ ;  /* 0x800000ff04040221 */ /* 0x000fc80000010100 */
[----:B------:R-:W-:-:S04]  /*1ba0*/  @P0 FFMA R4, R15, R4, R15 ;  /* 0x000000040f040223 */ /* 0x000fc8000000000f */
[----:B------:R-:W-:Y:S01]  /*1bb0*/  @P0 FFMA R13, R4, 1.84467440737095516160e+19, RZ ;  /* 0x5f800000040d0823 */ /* 0x000fe200000000ff */
[----:B------:R-:W-:Y:S06]  /*1bc0*/  BRA `(.L_x_125) ;  /* 0x0000000000887947 */ /* 0x000fec0003800000 */
.L_x_124:
[----:B------:R-:W-:-:S04]  /*1bd0*/  IADD3 R13, PT, PT, R4, -0xfd, RZ ;  /* 0xffffff03040d7810 */ /* 0x000fc80007ffe0ff */
[----:B------:R-:W-:-:S13]  /*1be0*/  ISETP.GT.U32.AND P0, PT, R13, 0x1, PT ;  /* 0x000000010d00780c */ /* 0x000fda0003f04070 */
[----:B------:R-:W-:Y:S05]  /*1bf0*/  @P0 BRA `(.L_x_126) ;  /* 0x0000000000780947 */ /* 0x000fea0003800000 */
[----:B------:R-:W-:Y:S01]  /*1c00*/  LOP3.LUT R14, R3, 0x7fffff, RZ, 0xc0, !PT ;  /* 0x007fffff030e7812 */ /* 0x000fe200078ec0ff */
[----:B------:R-:W-:-:S03]  /*1c10*/  IMAD.MOV.U32 R18, RZ, RZ, 0x3 ;  /* 0x00000003ff127424 */ /* 0x000fc600078e00ff */
[----:B------:R-:W-:Y:S02]  /*1c20*/  LOP3.LUT R24, R14, 0x3f800000, RZ, 0xfc, !PT ;  /* 0x3f8000000e187812 */ /* 0x000fe400078efcff */
[----:B------:R-:W-:Y:S02]  /*1c30*/  SHF.L.U32 R18, R18, R13, RZ ;  /* 0x0000000d12127219 */ /* 0x000fe400000006ff */
[----:B------:R-:W0:Y:S02]  /*1c40*/  MUFU.RCP R15, R24 ;  /* 0x00000018000f7308 */ /* 0x000e240000001000 */
[----:B0-----:R-:W-:-:S04]  /*1c50*/  FFMA R16, R24, R15, -1 ;  /* 0xbf80000018107423 */ /* 0x001fc8000000000f */
[----:B------:R-:W-:-:S04]  /*1c60*/  FADD.FTZ R16, -R16, -RZ ;  /* 0x800000ff10107221 */ /* 0x000fc80000010100 */
[CCC-:B------:R-:W-:Y:S01]  /*1c70*/  FFMA.RM R14, R15.reuse, R16.reuse, R15.reuse ;  /* 0x000000100f0e7223 */ /* 0x1c0fe2000000400f */
[----:B------:R-:W-:-:S04]  /*1c80*/  FFMA.RP R15, R15, R16, R15 ;  /* 0x000000100f0f7223 */ /* 0x000fc8000000800f */
[C---:B------:R-:W-:Y:S02]  /*1c90*/  LOP3.LUT R16, R14.reuse, 0x7fffff, RZ, 0xc0, !PT ;  /* 0x007fffff0e107812 */ /* 0x040fe400078ec0ff */
[----:B------:R-:W-:Y:S02]  /*1ca0*/  FSETP.NEU.FTZ.AND P0, PT, R14, R15, PT ;  /* 0x0000000f0e00720b */ /* 0x000fe40003f1d000 */
[----:B------:R-:W-:Y:S02]  /*1cb0*/  LOP3.LUT R16, R16, 0x800000, RZ, 0xfc, !PT ;  /* 0x0080000010107812 */ /* 0x000fe400078efcff */
[----:B------:R-:W-:Y:S02]  /*1cc0*/  SEL R14, RZ, 0xffffffff, !P0 ;  /* 0xffffffffff0e7807 */ /* 0x000fe40004000000 */
[----:B------:R-:W-:Y:S02]  /*1cd0*/  LOP3.LUT R18, R18, R16, RZ, 0xc0, !PT ;  /* 0x0000001012127212 */ /* 0x000fe400078ec0ff */
[----:B------:R-:W-:-:S02]  /*1ce0*/  IADD3 R14, PT, PT, -R14, RZ, RZ ;  /* 0x000000ff0e0e7210 */ /* 0x000fc40007ffe1ff */
[-C--:B------:R-:W-:Y:S02]  /*1cf0*/  SHF.R.U32.HI R18, RZ, R13.reuse, R18 ;  /* 0x0000000dff127219 */ /* 0x080fe40000011612 */
[----:B------:R-:W-:Y:S02]  /*1d00*/  LOP3.LUT P1, RZ, R14, R13, R16, 0xf8, !PT ;  /* 0x0000000d0eff7212 */ /* 0x000fe4000782f810 */
[C---:B------:R-:W-:Y:S02]  /*1d10*/  LOP3.LUT P0, RZ, R18.reuse, 0x1, RZ, 0xc0, !PT ;  /* 0x0000000112ff7812 */ /* 0x040fe4000780c0ff */
[----:B------:R-:W-:-:S04]  /*1d20*/  LOP3.LUT P2, RZ, R18, 0x2, RZ, 0xc0, !PT ;  /* 0x0000000212ff7812 */ /* 0x000fc8000784c0ff */
[----:B------:R-:W-:Y:S02]  /*1d30*/  PLOP3.LUT P0, PT, P0, P1, P2, 0xe0, 0x0 ;  /* 0x000000000000781c */ /* 0x000fe40000703c20 */
[----:B------:R-:W-:Y:S02]  /*1d40*/  LOP3.LUT P1, RZ, R3, 0x7fffff, RZ, 0xc0, !PT ;  /* 0x007fffff03ff7812 */ /* 0x000fe4000782c0ff */
[----:B------:R-:W-:-:S05]  /*1d50*/  SEL R13, RZ, 0x1, !P0 ;  /* 0x00000001ff0d7807 */ /* 0x000fca0004000000 */
[----:B------:R-:W-:-:S05]  /*1d60*/  IMAD.MOV R13, RZ, RZ, -R13 ;  /* 0x000000ffff0d7224 */ /* 0x000fca00078e0a0d */
[----:B------:R-:W-:Y:S02]  /*1d70*/  ISETP.GE.AND P0, PT, R13, RZ, PT ;  /* 0x000000ff0d00720c */ /* 0x000fe40003f06270 */
[----:B------:R-:W-:-:S04]  /*1d80*/  IADD3 R13, PT, PT, R4, -0xfc, RZ ;  /* 0xffffff04040d7810 */ /* 0x000fc80007ffe0ff */
[----:B------:R-:W-:-:S07]  /*1d90*/  SHF.R.U32.HI R16, RZ, R13, R16 ;  /* 0x0000000dff107219 */ /* 0x000fce0000011610 */
[----:B------:R-:W-:-:S05]  /*1da0*/  @!P0 VIADD R16, R16, 0x1 ;  /* 0x0000000110108836 */ /* 0x000fca0000000000 */
[----:B------:R-:W-:-:S04]  /*1db0*/  @!P1 SHF.L.U32 R16, R16, 0x1, RZ ;  /* 0x0000000110109819 */ /* 0x000fc800000006ff */
[----:B------:R-:W-:Y:S01]  /*1dc0*/  LOP3.LUT R13, R16, 0x80000000, R3, 0xf8, !PT ;  /* 0x80000000100d7812 */ /* 0x000fe200078ef803 */
[----:B------:R-:W-:Y:S06]  /*1dd0*/  BRA `(.L_x_125) ;  /* 0x0000000000047947 */ /* 0x000fec0003800000 */
.L_x_126:
[----:B------:R0:W1:Y:S02]  /*1de0*/  MUFU.RCP R13, R3 ;  /* 0x00000003000d7308 */ /* 0x0000640000001000 */
.L_x_125:
[----:B------:R-:W-:Y:S05]  /*1df0*/  BSYNC.RECONVERGENT B1 ;  /* 0x0000000000017941 */ /* 0x000fea0003800200 */
.L_x_123:
[----:B01----:R-:W-:Y:S02]  /*1e00*/  IMAD.MOV.U32 R3, RZ, RZ, R13 ;  /* 0x000000ffff037224 */ /* 0x003fe400078e000d */
[----:B------:R-:W-:-:S04]  /*1e10*/  HFMA2 R13, -RZ, RZ, 0, 0 ;  /* 0x00000000ff0d7431 */ /* 0x000fc800000001ff */
[----:B------:R-:W-:Y:S05]  /*1e20*/  RET.REL.NODEC R12 `(_Z17expIntFloatKerneliPKfPfiii) ;  /* 0xffffffe00c747950 */ /* 0x000fea0003c3ffff */
        .weak           $__internal_3_$__cuda_sm3x_div_rn_noftz_f32_slowpath
        .type           $__internal_3_$__cuda_sm3x_div_rn_noftz_f32_slowpath,@function
        .size           $__internal_3_$__cuda_sm3x_div_rn_noftz_f32_slowpath,(.L_x_142 - $__internal_3_$__cuda_sm3x_div_rn_noftz_f32_slowpath)
$__internal_3_$__cuda_sm3x_div_rn_noftz_f32_slowpath:
[----:B------:R-:W-:Y:S01]  /*1e30*/  SHF.R.U32.HI R13, RZ, 0x17, R4 ;  /* 0x00000017ff0d7819 */ /* 0x000fe20000011604 */
[----:B------:R-:W-:Y:S01]  /*1e40*/  BSSY.RECONVERGENT B3, `(.L_x_127) ;  /* 0x0000062000037945 */ /* 0x000fe20003800200 */
[----:B------:R-:W-:Y:S02]  /*1e50*/  SHF.R.U32.HI R14, RZ, 0x17, R3 ;  /* 0x00000017ff0e7819 */ /* 0x000fe40000011603 */
[----:B------:R-:W-:Y:S02]  /*1e60*/  LOP3.LUT R13, R13, 0xff, RZ, 0xc0, !PT ;  /* 0x000000ff0d0d7812 */ /* 0x000fe400078ec0ff */
[----:B------:R-:W-:-:S03]  /*1e70*/  LOP3.LUT R21, R14, 0xff, RZ, 0xc0, !PT ;  /* 0x000000ff0e157812 */ /* 0x000fc600078ec0ff */
[----:B------:R-:W-:Y:S01]  /*1e80*/  VIADD R16, R13, 0xffffffff ;  /* 0xffffffff0d107836 */ /* 0x000fe20000000000 */
[----:B------:R-:W-:-:S04]  /*1e90*/  IADD3 R15, PT, PT, R21, -0x1, RZ ;  /* 0xffffffff150f7810 */ /* 0x000fc80007ffe0ff */
[----:B------:R-:W-:-:S04]  /*1ea0*/  ISETP.GT.U32.AND P0, PT, R16, 0xfd, PT ;  /* 0x000000fd1000780c */ /* 0x000fc80003f04070 */
[----:B------:R-:W-:-:S13]  /*1eb0*/  ISETP.GT.U32.OR P0, PT, R15, 0xfd, P0 ;  /* 0x000000fd0f00780c */ /* 0x000fda0000704470 */
[----:B------:R-:W-:Y:S01]  /*1ec0*/  @!P0 IMAD.MOV.U32 R14, RZ, RZ, RZ ;  /* 0x000000ffff0e8224 */ /* 0x000fe200078e00ff */
[----:B------:R-:W-:Y:S06]  /*1ed0*/  @!P0 BRA `(.L_x_128) ;  /* 0x00000000005c8947 */ /* 0x000fec0003800000 */
[----:B------:R-:W-:Y:S02]  /*1ee0*/  FSETP.GTU.FTZ.AND P0, PT, |R3|, +INF , PT ;  /* 0x7f8000000300780b */ /* 0x000fe40003f1c200 */
[----:B------:R-:W-:-:S04]  /*1ef0*/  FSETP.GTU.FTZ.AND P1, PT, |R4|, +INF , PT ;  /* 0x7f8000000400780b */ /* 0x000fc80003f3c200 */
[----:B------:R-:W-:-:S13]  /*1f00*/  PLOP3.LUT P0, PT, P0, P1, PT, 0xf8, 0x8f ;  /* 0x00000000008f781c */ /* 0x000fda0000703f70 */
[----:B------:R-:W-:Y:S05]  /*1f10*/  @P0 BRA `(.L_x_129) ;  /* 0x00000004004c0947 */ /* 0x000fea0003800000 */
[----:B------:R-:W-:-:S13]  /*1f20*/  LOP3.LUT P0, RZ, R4, 0x7fffffff, R3, 0xc8, !PT ;  /* 0x7fffffff04ff7812 */ /* 0x000fda000780c803 */
[----:B------:R-:W-:Y:S05]  /*1f30*/  @!P0 BRA `(.L_x_130) ;  /* 0x00000004003c8947 */ /* 0x000fea0003800000 */
[C---:B------:R-:W-:Y:S02]  /*1f40*/  FSETP.NEU.FTZ.AND P1, PT, |R3|.reuse, +INF , PT ;  /* 0x7f8000000300780b */ /* 0x040fe40003f3d200 */
[----:B------:R-:W-:Y:S02]  /*1f50*/  FSETP.NEU.FTZ.AND P2, PT, |R4|, +INF , PT ;  /* 0x7f8000000400780b */ /* 0x000fe40003f5d200 */
[----:B------:R-:W-:-:S11]  /*1f60*/  FSETP.NEU.FTZ.AND P0, PT, |R3|, +INF , PT ;  /* 0x7f8000000300780b */ /* 0x000fd60003f1d200 */
[----:B------:R-:W-:Y:S05]  /*1f70*/  @!P2 BRA !P1, `(.L_x_130) ;  /* 0x00000004002ca947 */ /* 0x000fea0004800000 */
[----:B------:R-:W-:-:S04]  /*1f80*/  LOP3.LUT P1, RZ, R3, 0x7fffffff, RZ, 0xc0, !PT ;  /* 0x7fffffff03ff7812 */ /* 0x000fc8000782c0ff */
[----:B------:R-:W-:-:S13]  /*1f90*/  PLOP3.LUT P1, PT, P2, P1, PT, 0x2f, 0xf2 ;  /* 0x0000000000f2781c */ /* 0x000fda0001722577 */
[----:B------:R-:W-:Y:S05]  /*1fa0*/  @P1 BRA `(.L_x_131) ;  /* 0x0000000400181947 */ /* 0x000fea0003800000 */
[----:B------:R-:W-:-:S04]  /*1fb0*/  LOP3.LUT P1, RZ, R4, 0x7fffffff, RZ, 0xc0, !PT ;  /* 0x7fffffff04ff7812 */ /* 0x000fc8000782c0ff */
[----:B------:R-:W-:-:S13]  /*1fc0*/  PLOP3.LUT P0, PT, P0, P1, PT, 0x2f, 0xf2 ;  /* 0x0000000000f2781c */ /* 0x000fda0000702577 */
[----:B------:R-:W-:Y:S05]  /*1fd0*/  @P0 BRA `(.L_x_132) ;  /* 0x0000000400000947 */ /* 0x000fea0003800000 */
[----:B------:R-:W-:Y:S02]  /*1fe0*/  ISETP.GE.AND P0, PT, R15, RZ, PT ;  /* 0x000000ff0f00720c */ /* 0x000fe40003f06270 */
[----:B------:R-:W-:-:S11]  /*1ff0*/  ISETP.GE.AND P1, PT, R16, RZ, PT ;  /* 0x000000ff1000720c */ /* 0x000fd60003f26270 */
[----:B------:R-:W-:Y:S01]  /*2000*/  @P0 MOV R14, RZ ;  /* 0x000000ff000e0202 */ /* 0x000fe20000000f00 */
[----:B------:R-:W-:Y:S02]  /*2010*/  @!P0 IMAD.MOV.U32 R14, RZ, RZ, -0x40 ;  /* 0xffffffc0ff0e8424 */ /* 0x000fe400078e00ff */
[----:B------:R-:W-:Y:S01]  /*2020*/  @!P0 FFMA R3, R3, 1.84467440737095516160e+19, RZ ;  /* 0x5f80000003038823 */ /* 0x000fe200000000ff */
[----:B------:R-:W-:Y:S02]  /*2030*/  @!P1 FFMA R4, R4, 1.84467440737095516160e+19, RZ ;  /* 0x5f80000004049823 */ /* 0x000fe400000000ff */
[----:B------:R-:W-:-:S07]  /*2040*/  @!P1 IADD3 R14, PT, PT, R14, 0x40, RZ ;  /* 0x000000400e0e9810 */ /* 0x000fce0007ffe0ff */
.L_x_128:
[----:B------:R-:W-:Y:S01]  /*2050*/  LEA R15, R13, 0xc0800000, 0x17 ;  /* 0xc08000000d0f7811 */ /* 0x000fe200078eb8ff */
[----:B------:R-:W-:Y:S04]  /*2060*/  BSSY.RECONVERGENT B4, `(.L_x_133) ;  /* 0x0000036000047945 */ /* 0x000fe80003800200 */
[----:B------:R-:W-:Y:S01]  /*2070*/  IMAD.IADD R17, R4, 0x1, -R15 ;  /* 0x0000000104117824 */ /* 0x000fe200078e0a0f */
[----:B------:R-:W-:-:S03]  /*2080*/  IADD3 R4, PT, PT, R21, -0x7f, RZ ;  /* 0xffffff8115047810 */ /* 0x000fc60007ffe0ff */
[----:B------:R-:W0:Y:S01]  /*2090*/  MUFU.RCP R16, R17 ;  /* 0x0000001100107308 */ /* 0x000e220000001000 */
[----:B------:R-:W-:Y:S01]  /*20a0*/  FADD.FTZ R18, -R17, -RZ ;  /* 0x800000ff11127221 */ /* 0x000fe20000010100 */
[C---:B------:R-:W-:Y:S01]  /*20b0*/  IMAD R3, R4.reuse, -0x800000, R3 ;  /* 0xff80000004037824 */ /* 0x040fe200078e0203 */
[----:B------:R-:W-:-:S05]  /*20c0*/  IADD3 R13, PT, PT, R4, 0x7f, -R13 ;  /* 0x0000007f040d7810 */ /* 0x000fca0007ffe80d */
[----:B------:R-:W-:Y:S02]  /*20d0*/  IMAD.IADD R13, R13, 0x1, R14 ;  /* 0x000000010d0d7824 */ /* 0x000fe400078e020e */
[----:B0-----:R-:W-:-:S04]  /*20e0*/  FFMA R15, R16, R18, 1 ;  /* 0x3f800000100f7423 */ /* 0x001fc80000000012 */
[----:B------:R-:W-:-:S04]  /*20f0*/  FFMA R16, R16, R15, R16 ;  /* 0x0000000f10107223 */ /* 0x000fc80000000010 */
[----:B------:R-:W-:-:S04]  /*2100*/  FFMA R15, R3, R16, RZ ;  /* 0x00000010030f7223 */ /* 0x000fc800000000ff */
[----:B------:R-:W-:-:S04]  /*2110*/  FFMA R21, R18, R15, R3 ;  /* 0x0000000f12157223 */ /* 0x000fc80000000003 */
[----:B------:R-:W-:-:S04]  /*2120*/  FFMA R15, R16, R21, R15 ;  /* 0x00000015100f7223 */ /* 0x000fc8000000000f */
[----:B------:R-:W-:-:S04]  /*2130*/  FFMA R18, R18, R15, R3 ;  /* 0x0000000f12127223 */ /* 0x000fc80000000003 */
[----:B------:R-:W-:-:S05]  /*2140*/  FFMA R3, R16, R18, R15 ;  /* 0x0000001210037223 */ /* 0x000fca000000000f */
[----:B------:R-:W-:-:S04]  /*2150*/  SHF.R.U32.HI R4, RZ, 0x17, R3 ;  /* 0x00000017ff047819 */ /* 0x000fc80000011603 */
[----:B------:R-:W-:-:S04]  /*2160*/  LOP3.LUT R4, R4, 0xff, RZ, 0xc0, !PT ;  /* 0x000000ff04047812 */ /* 0x000fc800078ec0ff */
[----:B------:R-:W-:-:S05]  /*2170*/  IADD3 R17, PT, PT, R4, R13, RZ ;  /* 0x0000000d04117210 */ /* 0x000fca0007ffe0ff */
[----:B------:R-:W-:-:S05]  /*2180*/  VIADD R4, R17, 0xffffffff ;  /* 0xffffffff11047836 */ /* 0x000fca0000000000 */
[----:B------:R-:W-:-:S13]  /*2190*/  ISETP.GE.U32.AND P0, PT, R4, 0xfe, PT ;  /* 0x000000fe0400780c */ /* 0x000fda0003f06070 */
[----:B------:R-:W-:Y:S05]  /*21a0*/  @!P0 BRA `(.L_x_134) ;  /* 0x0000000000808947 */ /* 0x000fea0003800000 */
[----:B------:R-:W-:-:S13]  /*21b0*/  ISETP.GT.AND P0, PT, R17, 0xfe, PT ;  /* 0x000000fe1100780c */ /* 0x000fda0003f04270 */
[----:B------:R-:W-:Y:S05]  /*21c0*/  @P0 BRA `(.L_x_135) ;  /* 0x00000000006c0947 */ /* 0x000fea0003800000 */
[----:B------:R-:W-:-:S13]  /*21d0*/  ISETP.GE.AND P0, PT, R17, 0x1, PT ;  /* 0x000000011100780c */ /* 0x000fda0003f06270 */
[----:B------:R-:W-:Y:S05]  /*21e0*/  @P0 BRA `(.L_x_136) ;  /* 0x0000000000740947 */ /* 0x000fea0003800000 */
[----:B------:R-:W-:Y:S02]  /*21f0*/  ISETP.GE.AND P0, PT, R17, -0x18, PT ;  /* 0xffffffe81100780c */ /* 0x000fe40003f06270 */
[----:B------:R-:W-:-:S11]  /*2200*/  LOP3.LUT R3, R3, 0x80000000, RZ, 0xc0, !PT ;  /* 0x8000000003037812 */ /* 0x000fd600078ec0ff */
[----:B------:R-:W-:Y:S05]  /*2210*/  @!P0 BRA `(.L_x_136) ;  /* 0x0000000000688947 */ /* 0x000fea0003800000 */
[-CC-:B------:R-:W-:Y:S01]  /*2220*/  FFMA.RZ R4, R16, R18.reuse, R15.reuse ;  /* 0x0000001210047223 */ /* 0x180fe2000000c00f */
[C---:B------:R-:W-:Y:S02]  /*2230*/  IADD3 R14, PT, PT, R17.reuse, 0x20, RZ ;  /* 0x00000020110e7810 */ /* 0x040fe40007ffe0ff */
[----:B------:R-:W-:Y:S02]  /*2240*/  ISETP.NE.AND P2, PT, R17, RZ, PT ;  /* 0x000000ff1100720c */ /* 0x000fe40003f45270 */
[----:B------:R-:W-:Y:S01]  /*2250*/  LOP3.LUT R13, R4, 0x7fffff, RZ, 0xc0, !PT ;  /* 0x007fffff040d7812 */ /* 0x000fe200078ec0ff */
[CCC-:B------:R-:W-:Y:S01]  /*2260*/  FFMA.RP R4, R16.reuse, R18.reuse, R15.reuse ;  /* 0x0000001210047223 */ /* 0x1c0fe2000000800f */
[----:B------:R-:W-:Y:S01]  /*2270*/  FFMA.RM R15, R16, R18, R15 ;  /* 0x00000012100f7223 */ /* 0x000fe2000000400f */
[----:B------:R-:W-:Y:S01]  /*2280*/  IMAD.MOV R16, RZ, RZ, -R17 ;  /* 0x000000ffff107224 */ /* 0x000fe200078e0a11 */
[----:B------:R-:W-:Y:S02]  /*2290*/  LOP3.LUT R13, R13, 0x800000, RZ, 0xfc, !PT ;  /* 0x008000000d0d7812 */ /* 0x000fe400078efcff */
[----:B------:R-:W-:-:S02]  /*22a0*/  ISETP.NE.AND P1, PT, R17, RZ, PT ;  /* 0x000000ff1100720c */ /* 0x000fc40003f25270 */
[----:B------:R-:W-:Y:S02]  /*22b0*/  SHF.L.U32 R14, R13, R14, RZ ;  /* 0x0000000e0d0e7219 */ /* 0x000fe400000006ff */
[----:B------:R-:W-:Y:S02]  /*22c0*/  FSETP.NEU.FTZ.AND P0, PT, R4, R15, PT ;  /* 0x0000000f0400720b */ /* 0x000fe40003f1d000 */
[----:B------:R-:W-:Y:S02]  /*22d0*/  SEL R4, R16, RZ, P2 ;  /* 0x000000ff10047207 */ /* 0x000fe40001000000 */
[----:B------:R-:W-:Y:S02]  /*22e0*/  ISETP.NE.AND P1, PT, R14, RZ, P1 ;  /* 0x000000ff0e00720c */ /* 0x000fe40000f25270 */
[----:B------:R-:W-:Y:S02]  /*22f0*/  SHF.R.U32.HI R4, RZ, R4, R13 ;  /* 0x00000004ff047219 */ /* 0x000fe4000001160d */
[----:B------:R-:W-:-:S02]  /*2300*/  PLOP3.LUT P0, PT, P0, P1, PT, 0xf8, 0x8f ;  /* 0x00000000008f781c */ /* 0x000fc40000703f70 */
[----:B------:R-:W-:Y:S02]  /*2310*/  SHF.R.U32.HI R14, RZ, 0x1, R4 ;  /* 0x00000001ff0e7819 */ /* 0x000fe40000011604 */
[----:B------:R-:W-:-:S04]  /*2320*/  SEL R13, RZ, 0x1, !P0 ;  /* 0x00000001ff0d7807 */ /* 0x000fc80004000000 */
[----:B------:R-:W-:-:S04]  /*2330*/  LOP3.LUT R13, R13, 0x1, R14, 0xf8, !PT ;  /* 0x000000010d0d7812 */ /* 0x000fc800078ef80e */
[----:B------:R-:W-:-:S04]  /*2340*/  LOP3.LUT R13, R13, R4, RZ, 0xc0, !PT ;  /* 0x000000040d0d7212 */ /* 0x000fc800078ec0ff */
[----:B------:R-:W-:-:S04]  /*2350*/  IADD3 R14, PT, PT, R14, R13, RZ ;  /* 0x0000000d0e0e7210 */ /* 0x000fc80007ffe0ff */
[----:B------:R-:W-:Y:S01]  /*2360*/  LOP3.LUT R3, R14, R3, RZ, 0xfc, !PT ;  /* 0x000000030e037212 */ /* 0x000fe200078efcff */
[----:B------:R-:W-:Y:S06]  /*2370*/  BRA `(.L_x_136) ;  /* 0x0000000000107947 */ /* 0x000fec0003800000 */
.L_x_135:
[----:B------:R-:W-:-:S04]  /*2380*/  LOP3.LUT R3, R3, 0x80000000, RZ, 0xc0, !PT ;  /* 0x8000000003037812 */ /* 0x000fc800078ec0ff */
[----:B------:R-:W-:Y:S01]  /*2390*/  LOP3.LUT R3, R3, 0x7f800000, RZ, 0xfc, !PT ;  /* 0x7f80000003037812 */ /* 0x000fe200078efcff */
[----:B------:R-:W-:Y:S06]  /*23a0*/  BRA `(.L_x_136) ;  /* 0x0000000000047947 */ /* 0x000fec0003800000 */
.L_x_134:
[----:B------:R-:W-:-:S07]  /*23b0*/  IMAD R3, R13, 0x800000, R3 ;  /* 0x008000000d037824 */ /* 0x000fce00078e0203 */
.L_x_136:
[----:B------:R-:W-:Y:S05]  /*23c0*/  BSYNC.RECONVERGENT B4 ;  /* 0x0000000000047941 */ /* 0x000fea0003800200 */
.L_x_133:
[----:B------:R-:W-:Y:S05]  /*23d0*/  BRA `(.L_x_137) ;  /* 0x0000000000207947 */ /* 0x000fea0003800000 */
.L_x_132:
[----:B------:R-:W-:-:S04]  /*23e0*/  LOP3.LUT R3, R4, 0x80000000, R3, 0x48, !PT ;  /* 0x8000000004037812 */ /* 0x000fc800078e4803 */
[----:B------:R-:W-:Y:S01]  /*23f0*/  LOP3.LUT R3, R3, 0x7f800000, RZ, 0xfc, !PT ;  /* 0x7f80000003037812 */ /* 0x000fe200078efcff */
[----:B------:R-:W-:Y:S06]  /*2400*/  BRA `(.L_x_137) ;  /* 0x0000000000147947 */ /* 0x000fec0003800000 */
.L_x_131:
[----:B------:R-:W-:Y:S01]  /*2410*/  LOP3.LUT R3, R4, 0x80000000, R3, 0x48, !PT ;  /* 0x8000000004037812 */ /* 0x000fe200078e4803 */
[----:B------:R-:W-:Y:S06]  /*2420*/  BRA `(.L_x_137) ;  /* 0x00000000000c7947 */ /* 0x000fec0003800000 */
.L_x_130:
[----:B------:R-:W0:Y:S01]  /*2430*/  MUFU.RSQ R3, -QNAN ;  /* 0xffc0000000037908 */ /* 0x000e220000001400 */
[----:B------:R-:W-:Y:S05]  /*2440*/  BRA `(.L_x_137) ;  /* 0x0000000000047947 */ /* 0x000fea0003800000 */
.L_x_129:
[----:B------:R-:W-:-:S07]  /*2450*/  FADD.FTZ R3, R3, R4 ;  /* 0x0000000403037221 */ /* 0x000fce0000010000 */
.L_x_137:
[----:B------:R-:W-:Y:S05]  /*2460*/  BSYNC.RECONVERGENT B3 ;  /* 0x0000000000037941 */ /* 0x000fea0003800200 */
.L_x_127:
[----:B------:R-:W-:-:S04]  /*2470*/  HFMA2 R13, -RZ, RZ, 0, 0 ;  /* 0x00000000ff0d7431 */ /* 0x000fc800000001ff */
[----:B0-----:R-:W-:Y:S05]  /*2480*/  RET.REL.NODEC R12 `(_Z17expIntFloatKerneliPKfPfiii) ;  /* 0xffffffd80cdc7950 */ /* 0x001fea0003c3ffff */
.L_x_138:
        /* <DEDUP_REMOVED lines=15> */
.L_x_142:


//--------------------- .nv.shared.reserved.0     --------------------------
	.section	.nv.shared.reserved.0,"aw",@nobits
	.weak		__nv_reservedSMEM_offset_0_alias
	.size		__nv_reservedSMEM_offset_0_alias, 0, 64
	.other		__nv_reservedSMEM_offset_0_alias,@"STO_CUDA_RESERVED_SHARED STV_DEFAULT"
__nv_reservedSMEM_offset_0_alias:
	.zero		0
	.zero		64


//--------------------- .nv.constant0._Z18expIntDoubleKerneliPKdPdiii --------------------------
	.section	.nv.constant0._Z18expIntDoubleKerneliPKdPdiii,"a",@progbits
	.sectionflags	@""
	.align	4
.nv.constant0._Z18expIntDoubleKerneliPKdPdiii:
	.zero		932


//--------------------- .nv.constant0._Z17expIntFloatKerneliPKfPfiii --------------------------
	.section	.nv.constant0._Z17expIntFloatKerneliPKfPfiii,"a",@progbits
	.sectionflags	@""
	.align	4
.nv.constant0._Z17expIntFloatKerneliPKfPfiii:
	.zero		932


//--------------------- SYMBOLS --------------------------

	.type		.nv.reservedSmem.offset0,@object
	.size		.nv.reservedSmem.offset0,0x4
